# CuTe-DSL kernel — source=cudnn_frontend_dsl family=gemm_swiglu_bs
# config = {"ab_dtype": "Float8E4M3FN", "sf_vec": 32, "vector_f32": false, "mma_mn": [256, 256], "cluster_mn": [2, 1]}


// ===== COMPILED SASS (sm_100a) =====

	.target	sm_100a

	.elftype	@"ET_EXEC"


//--------------------- .note.nv.tkinfo           --------------------------
	.section	.note.nv.tkinfo,"",@"SHT_NOTE"
	.sectionflags	@"SHF_NOTE_NV_TKINFO"
	.tkinfo
        /*0018*/ 	.word	0x00000081
        /*0030*/ 	.string	""
        /*0030*/ 	.string	"ptxas"
        /*0030*/ 	.string	"Cuda compilation tools, release 12.9, V12.9.83"
        /*0030*/ 	.string	"Build system must define TOOLS_VERSION_EXTENDED"
        /*0030*/ 	.string	"-O 3 -arch sm_100a "



//--------------------- .note.nv.cuver            --------------------------
	.section	.note.nv.cuver,"",@"SHT_NOTE"
	.sectionflags	@"SHF_NOTE_NV_CUVER"
        /*0018*/ 	.short	0x0001
        /*001a*/ 	.short	0x0064
        /*001c*/ 	.short	0x0001
        /*001e*/ 	.short	0x0000
        /*0020*/ 	.short	0x0001
        /*0022*/ 	.short	0x0000


//--------------------- .nv.info                  --------------------------
	.section	.nv.info,"",@"SHT_CUDA_INFO"
	.align	4


	//----- nvinfo : EIATTR_REGCOUNT
	.align		4
        /*0000*/ 	.byte	0x04, 0x2f
        /*0002*/ 	.short	(.L_6 - .L_5)
	.align		4
.L_5:
        /*0004*/ 	.word	index@(kernel_cutlass_kernel_cudnngemm_swigludense_blockscaled_gemm_persistent_swiglu_interleaved_quantSm100BlockScaledPersistentDenseGemmKernel_object_at__TiledMMA_ThrLayoutVMNK21111000_Permuta_0)
        /*0008*/ 	.word	0x00000060


	//----- nvinfo : EIATTR_FRAME_SIZE
	.align		4
.L_6:
        /*000c*/ 	.byte	0x04, 0x11
        /*000e*/ 	.short	(.L_8 - .L_7)
	.align		4
.L_7:
        /*0010*/ 	.word	index@($__internal_2_$__cuda_sm10x_tcgen05_guardrail_trap_unallocated_columns_being_dealloced)
        /*0014*/ 	.word	0x00000000


	//----- nvinfo : EIATTR_FRAME_SIZE
	.align		4
.L_8:
        /*0018*/ 	.byte	0x04, 0x11
        /*001a*/ 	.short	(.L_10 - .L_9)
	.align		4
.L_9:
        /*001c*/ 	.word	index@($__internal_1_$__cuda_sm10x_tcgen05_guardrail_trap_phase_invalid_during_alloc)
        /*0020*/ 	.word	0x00000000


	//----- nvinfo : EIATTR_FRAME_SIZE
	.align		4
.L_10:
        /*0024*/ 	.byte	0x04, 0x11
        /*0026*/ 	.short	(.L_12 - .L_11)
	.align		4
.L_11:
        /*0028*/ 	.word	index@($__internal_0_$__cuda_sm10x_tcgen05_guardrail_trap_col_being_dealloced_not_returned_by_alloc)
        /*002c*/ 	.word	0x00000000


	//----- nvinfo : EIATTR_FRAME_SIZE
	.align		4
.L_12:
        /*0030*/ 	.byte	0x04, 0x11
        /*0032*/ 	.short	(.L_14 - .L_13)
	.align		4
.L_13:
        /*0034*/ 	.word	index@(kernel_cutlass_kernel_cudnngemm_swigludense_blockscaled_gemm_persistent_swiglu_interleaved_quantSm100BlockScaledPersistentDenseGemmKernel_object_at__TiledMMA_ThrLayoutVMNK21111000_Permuta_0)
        /*0038*/ 	.word	0x00000000


	//----- nvinfo : EIATTR_MIN_STACK_SIZE
	.align		4
.L_14:
        /*003c*/ 	.byte	0x04, 0x12
        /*003e*/ 	.short	(.L_16 - .L_15)
	.align		4
.L_15:
        /*0040*/ 	.word	index@(kernel_cutlass_kernel_cudnngemm_swigludense_blockscaled_gemm_persistent_swiglu_interleaved_quantSm100BlockScaledPersistentDenseGemmKernel_object_at__TiledMMA_ThrLayoutVMNK21111000_Permuta_0)
        /*0044*/ 	.word	0x00000000
.L_16:


//--------------------- .nv.info.kernel_cutlass_kernel_cudnngemm_swigludense_blockscaled_gemm_persistent_swiglu_interleaved_quantSm100BlockScaledPersistentDenseGemmKernel_object_at__TiledMMA_ThrLayoutVMNK21111000_Permuta_0 --------------------------
	.section	.nv.info.kernel_cutlass_kernel_cudnngemm_swigludense_blockscaled_gemm_persistent_swiglu_interleaved_quantSm100BlockScaledPersistentDenseGemmKernel_object_at__TiledMMA_ThrLayoutVMNK21111000_Permuta_0,"",@"SHT_CUDA_INFO"
	.sectionflags	@""
	.align	4


	//----- nvinfo : EIATTR_CUDA_API_VERSION
	.align		4
        /*0000*/ 	.byte	0x04, 0x37
        /*0002*/ 	.short	(.L_18 - .L_17)
.L_17:
        /*0004*/ 	.word	0x00000081


	//----- nvinfo : EIATTR_KPARAM_INFO
	.align		4
.L_18:
        /*0008*/ 	.byte	0x04, 0x17
        /*000a*/ 	.short	(.L_20 - .L_19)
.L_19:
        /*000c*/ 	.word	0x00000000
        /*0010*/ 	.short	0x000b
        /*0012*/ 	.short	0x0364
        /*0014*/ 	.byte	0x00, 0xf0, 0x11, 0x00


	//----- nvinfo : EIATTR_KPARAM_INFO
	.align		4
.L_20:
        /*0018*/ 	.byte	0x04, 0x17
        /*001a*/ 	.short	(.L_22 - .L_21)
.L_21:
        /*001c*/ 	.word	0x00000000
        /*0020*/ 	.short	0x000a
        /*0022*/ 	.short	0x0358
        /*0024*/ 	.byte	0x00, 0xf0, 0x31, 0x00


	//----- nvinfo : EIATTR_KPARAM_INFO
	.align		4
.L_22:
        /*0028*/ 	.byte	0x04, 0x17
        /*002a*/ 	.short	(.L_24 - .L_23)
.L_23:
        /*002c*/ 	.word	0x00000000
        /*0030*/ 	.short	0x0009
        /*0032*/ 	.short	0x034c
        /*0034*/ 	.byte	0x00, 0xf0, 0x31, 0x00


	//----- nvinfo : EIATTR_KPARAM_INFO
	.align		4
.L_24:
        /*0038*/ 	.byte	0x04, 0x17
        /*003a*/ 	.short	(.L_26 - .L_25)
.L_25:
        /*003c*/ 	.word	0x00000000
        /*0040*/ 	.short	0x0008
        /*0042*/ 	.short	0x0340
        /*0044*/ 	.byte	0x00, 0xf0, 0x31, 0x00


	//----- nvinfo : EIATTR_KPARAM_INFO
	.align		4
.L_26:
        /*0048*/ 	.byte	0x04, 0x17
        /*004a*/ 	.short	(.L_28 - .L_27)
.L_27:
        /*004c*/ 	.word	0x00000000
        /*0050*/ 	.short	0x0007
        /*0052*/ 	.short	0x02c0
        /*0054*/ 	.byte	0x00, 0xf0, 0x01, 0x02


	//----- nvinfo : EIATTR_KPARAM_INFO
	.align		4
.L_28:
        /*0058*/ 	.byte	0x04, 0x17
        /*005a*/ 	.short	(.L_30 - .L_29)
.L_29:
        /*005c*/ 	.word	0x00000000
        /*0060*/ 	.short	0x0006
        /*0062*/ 	.short	0x0240
        /*0064*/ 	.byte	0x00, 0xf0, 0x01, 0x02


	//----- nvinfo : EIATTR_KPARAM_INFO
	.align		4
.L_30:
        /*0068*/ 	.byte	0x04, 0x17
        /*006a*/ 	.short	(.L_32 - .L_31)
.L_31:
        /*006c*/ 	.word	0x00000000
        /*0070*/ 	.short	0x0005
        /*0072*/ 	.short	0x01c0
        /*0074*/ 	.byte	0x00, 0xf0, 0x01, 0x02


	//----- nvinfo : EIATTR_KPARAM_INFO
	.align		4
.L_32:
        /*0078*/ 	.byte	0x04, 0x17
        /*007a*/ 	.short	(.L_34 - .L_33)
.L_33:
        /*007c*/ 	.word	0x00000000
        /*0080*/ 	.short	0x0004
        /*0082*/ 	.short	0x0140
        /*0084*/ 	.byte	0x00, 0xf0, 0x01, 0x02


	//----- nvinfo : EIATTR_KPARAM_INFO
	.align		4
.L_34:
        /*0088*/ 	.byte	0x04, 0x17
        /*008a*/ 	.short	(.L_36 - .L_35)
.L_35:
        /*008c*/ 	.word	0x00000000
        /*0090*/ 	.short	0x0003
        /*0092*/ 	.short	0x00c0
        /*0094*/ 	.byte	0x00, 0xf0, 0x01, 0x02


	//----- nvinfo : EIATTR_KPARAM_INFO
	.align		4
.L_36:
        /*0098*/ 	.byte	0x04, 0x17
        /*009a*/ 	.short	(.L_38 - .L_37)
.L_37:
        /*009c*/ 	.word	0x00000000
        /*00a0*/ 	.short	0x0002
        /*00a2*/ 	.short	0x0040
        /*00a4*/ 	.byte	0x00, 0xf0, 0x01, 0x02


	//----- nvinfo : EIATTR_KPARAM_INFO
	.align		4
.L_38:
        /*00a8*/ 	.byte	0x04, 0x17
        /*00aa*/ 	.short	(.L_40 - .L_39)
.L_39:
        /*00ac*/ 	.word	0x00000000
        /*00b0*/ 	.short	0x0001
        /*00b2*/ 	.short	0x000c
        /*00b4*/ 	.byte	0x00, 0xf0, 0x31, 0x00


	//----- nvinfo : EIATTR_KPARAM_INFO
	.align		4
.L_40:
        /*00b8*/ 	.byte	0x04, 0x17
        /*00ba*/ 	.short	(.L_42 - .L_41)
.L_41:
        /*00bc*/ 	.word	0x00000000
        /*00c0*/ 	.short	0x0000
        /*00c2*/ 	.short	0x0000
        /*00c4*/ 	.byte	0x00, 0xf0, 0x31, 0x00


	//----- nvinfo : EIATTR_AT_ENTRY_FRAGMENTS
	.align		4
.L_42:
        /*00c8*/ 	.byte	0x04, 0x4f
        /*00ca*/ 	.short	(.L_44 - .L_43)


	//   ....[0]....
.L_43:
        /*00cc*/ 	.word	0x00000004


	//   ....[1]....
        /*00d0*/ 	.word	0x00000005


	//----- nvinfo : EIATTR_RESERVED_SMEM_USED
	.align		4
.L_44:
        /*00d4*/ 	.byte	0x01, 0x41
	.zero		2


	//----- nvinfo : EIATTR_SPARSE_MMA_MASK
	.align		4
        /*00d8*/ 	.byte	0x03, 0x50
        /*00da*/ 	.short	0x0000


	//----- nvinfo : EIATTR_TCGEN05_2CTA_USED
	.align		4
        /*00dc*/ 	.byte	0x01, 0x52
	.zero		2


	//----- nvinfo : EIATTR_MAXREG_COUNT
	.align		4
        /*00e0*/ 	.byte	0x03, 0x1b
        /*00e2*/ 	.short	0x00ff


	//----- nvinfo : EIATTR_NUM_BARRIERS
	.align		4
        /*00e4*/ 	.byte	0x02, 0x4c
        /*00e6*/ 	.byte	0x03
	.zero		1


	//----- nvinfo : EIATTR_INT_WARP_WIDE_INSTR_OFFSETS
	.align		4
        /*00e8*/ 	.byte	0x04, 0x31
        /*00ea*/ 	.short	(.L_46 - .L_45)


	//   ....[0]....
.L_45:
        /*00ec*/ 	.word	0x000047d0


	//   ....[1]....
        /*00f0*/ 	.word	0x00004810


	//----- nvinfo : EIATTR_COOP_GROUP_MASK_REGIDS
	.align		4
.L_46:
        /*00f4*/ 	.byte	0x04, 0x29
        /*00f6*/ 	.short	(.L_48 - .L_47)


	//   ....[0]....
.L_47:
        /*00f8*/ 	.word	0xffffffff


	//   ....[1]....
        /*00fc*/ 	.word	0xffffffff


	//   ....[2]....
        /*0100*/ 	.word	0xffffffff


	//   ....[3]....
        /*0104*/ 	.word	0xffffffff


	//   ....[4]....
        /*0108*/ 	.word	0xffffffff


	//----- nvinfo : EIATTR_COOP_GROUP_INSTR_OFFSETS
	.align		4
.L_48:
        /*010c*/ 	.byte	0x04, 0x28
        /*010e*/ 	.short	(.L_50 - .L_49)


	//   ....[0]....
.L_49:
        /*0110*/ 	.word	0x00000510


	//   ....[1]....
        /*0114*/ 	.word	0x00001e70


	//   ....[2]....
        /*0118*/ 	.word	0x00002480


	//   ....[3]....
        /*011c*/ 	.word	0x00004670


	//   ....[4]....
        /*0120*/ 	.word	0x000048c0


	//----- nvinfo : EIATTR_VRC_CTA_INIT_COUNT
	.align		4
.L_50:
        /*0124*/ 	.byte	0x02, 0x4a
        /*0126*/ 	.byte	0x80
	.zero		1


	//----- nvinfo : EIATTR_MBARRIER_INSTR_OFFSETS
	.align		4
        /*0128*/ 	.byte	0x04, 0x39
        /*012a*/ 	.short	(.L_52 - .L_51)


	//   ....[0]....
.L_51:
        /*012c*/ 	.word	0x00000380
        /*0130*/ 	.word	0x000000ff
        /*0134*/ 	.word	0x00000000
        /*0138*/ 	.short	0x0100
        /*013a*/ 	.byte	0x07
	.zero		1


	//   ....[1]....
        /*013c*/ 	.word	0x00000390
        /*0140*/ 	.word	0x000000ff
        /*0144*/ 	.word	0x00000008
        /*0148*/ 	.short	0x0100
        /*014a*/ 	.byte	0x07
	.zero		1


	//   ....[2]....
        /*014c*/ 	.word	0x000003a0
        /*0150*/ 	.word	0x000000ff
        /*0154*/ 	.word	0x00000010
        /*0158*/ 	.short	0x0100
        /*015a*/ 	.byte	0x07
	.zero		1


	//   ....[3]....
        /*015c*/ 	.word	0x000003b0
        /*0160*/ 	.word	0x000000ff
        /*0164*/ 	.word	0x00000018
        /*0168*/ 	.short	0x0100
        /*016a*/ 	.byte	0x07
	.zero		1


	//   ....[4]....
        /*016c*/ 	.word	0x000003c0
        /*0170*/ 	.word	0x000000ff
        /*0174*/ 	.word	0x00000020
        /*0178*/ 	.short	0x0100
        /*017a*/ 	.byte	0x07
	.zero		1


	//   ....[5]....
        /*017c*/ 	.word	0x000003d0
        /*0180*/ 	.word	0x000000ff
        /*0184*/ 	.word	0x00000028
        /*0188*/ 	.short	0x0100
        /*018a*/ 	.byte	0x07
	.zero		1


	//   ....[6]....
        /*018c*/ 	.word	0x000003e0
        /*0190*/ 	.word	0x000000ff
        /*0194*/ 	.word	0x00000030
        /*0198*/ 	.short	0x0100
        /*019a*/ 	.byte	0x06
	.zero		1


	//   ....[7]....
        /*019c*/ 	.word	0x000003f0
        /*01a0*/ 	.word	0x000000ff
        /*01a4*/ 	.word	0x00000038
        /*01a8*/ 	.short	0x0100
        /*01aa*/ 	.byte	0x06
	.zero		1


	//   ....[8]....
        /*01ac*/ 	.word	0x000004a0
        /*01b0*/ 	.word	0x000000ff
        /*01b4*/ 	.word	0x00000040
        /*01b8*/ 	.short	0x0100
        /*01ba*/ 	.byte	0x05
	.zero		1


	//   ....[9]....
        /*01bc*/ 	.word	0x00000930
        /*01c0*/ 	.word	0x000000ff
        /*01c4*/ 	.word	0x00000018
        /*01c8*/ 	.short	0x010a
        /*01ca*/ 	.byte	0x06
	.zero		1


	//   ....[10]....
        /*01cc*/ 	.word	0x00000ae0
        /*01d0*/ 	.word	0x000000ff
        /*01d4*/ 	.word	0x00000018
        /*01d8*/ 	.short	0x010a
        /*01da*/ 	.byte	0x19
	.zero		1


	//   ....[11]....
        /*01dc*/ 	.word	0x00000d60
        /*01e0*/ 	.word	0x000000ff
        /*01e4*/ 	.word	0x00000018
        /*01e8*/ 	.short	0x010a
        /*01ea*/ 	.byte	0x22
	.zero		1


	//   ....[12]....
        /*01ec*/ 	.word	0x00001040
        /*01f0*/ 	.word	0x000000ff
        /*01f4*/ 	.word	0x00000018
        /*01f8*/ 	.short	0x010a
        /*01fa*/ 	.byte	0x04
	.zero		1


	//   ....[13]....
        /*01fc*/ 	.word	0x00001640
        /*0200*/ 	.word	0x000000ff
        /*0204*/ 	.word	0x00000000
        /*0208*/ 	.short	0x010a
        /*020a*/ 	.byte	0x11
	.zero		1


	//   ....[14]....
        /*020c*/ 	.word	0x00001650
        /*0210*/ 	.word	0x000000ff
        /*0214*/ 	.word	0x00000038
        /*0218*/ 	.short	0x010a
        /*021a*/ 	.byte	0x0c
	.zero		1


	//   ....[15]....
        /*021c*/ 	.word	0x00001840
        /*0220*/ 	.word	0x000000ff
        /*0224*/ 	.word	0x00000000
        /*0228*/ 	.short	0x010a
        /*022a*/ 	.byte	0x11
	.zero		1


	//   ....[16]....
        /*022c*/ 	.word	0x00001a10
        /*0230*/ 	.word	0x000000ff
        /*0234*/ 	.word	0x00000000
        /*0238*/ 	.short	0x010a
        /*023a*/ 	.byte	0x11
	.zero		1


	//   ....[17]....
        /*023c*/ 	.word	0x00001b10
        /*0240*/ 	.word	0x00000005
        /*0244*/ 	.word	0x00000038
        /*0248*/ 	.short	0x010a
        /*024a*/ 	.byte	0xff
	.zero		1


	//   ....[18]....
        /*024c*/ 	.word	0x00001b50
        /*0250*/ 	.word	0x00000005
        /*0254*/ 	.word	0x00000038
        /*0258*/ 	.short	0x010a
        /*025a*/ 	.byte	0xff
	.zero		1


	//   ....[19]....
        /*025c*/ 	.word	0x00001c40
        /*0260*/ 	.word	0x000000ff
        /*0264*/ 	.word	0x00000040
        /*0268*/ 	.short	0x0100
        /*026a*/ 	.byte	0x05
	.zero		1


	//   ....[20]....
        /*026c*/ 	.word	0x00001d30
        /*0270*/ 	.word	0x000000ff
        /*0274*/ 	.word	0x00000040
        /*0278*/ 	.short	0x0100
        /*027a*/ 	.byte	0x05
	.zero		1


	//   ....[21]....
        /*027c*/ 	.word	0x00001e20
        /*0280*/ 	.word	0x000000ff
        /*0284*/ 	.word	0x00000040
        /*0288*/ 	.short	0x0100
        /*028a*/ 	.byte	0x05
	.zero		1


	//   ....[22]....
        /*028c*/ 	.word	0x000020f0
        /*0290*/ 	.word	0x00000003
        /*0294*/ 	.word	0x00000000
        /*0298*/ 	.short	0x010a
        /*029a*/ 	.byte	0xff
	.zero		1


	//   ....[23]....
        /*029c*/ 	.word	0x00002110
        /*02a0*/ 	.word	0x00000003
        /*02a4*/ 	.word	0x00000000
        /*02a8*/ 	.short	0x010a
        /*02aa*/ 	.byte	0xff
	.zero		1


	//   ....[24]....
        /*02ac*/ 	.word	0x000022f0
        /*02b0*/ 	.word	0x00000003
        /*02b4*/ 	.word	0x00000000
        /*02b8*/ 	.short	0x010a
        /*02ba*/ 	.byte	0xff
	.zero		1


	//   ....[25]....
        /*02bc*/ 	.word	0x00002310
        /*02c0*/ 	.word	0x00000003
        /*02c4*/ 	.word	0x00000000
        /*02c8*/ 	.short	0x010a
        /*02ca*/ 	.byte	0xff
	.zero		1


	//   ....[26]....
        /*02cc*/ 	.word	0x00002400
        /*02d0*/ 	.word	0x00000003
        /*02d4*/ 	.word	0x00000000
        /*02d8*/ 	.short	0x0101
        /*02da*/ 	.byte	0xff
	.zero		1


	//   ....[27]....
        /*02dc*/ 	.word	0x00002870
        /*02e0*/ 	.word	0x000000ff
        /*02e4*/ 	.word	0x00000030
        /*02e8*/ 	.short	0x010a
        /*02ea*/ 	.byte	0x07
	.zero		1


	//   ....[28]....
        /*02ec*/ 	.word	0x000043d0
        /*02f0*/ 	.word	0x000000ff
        /*02f4*/ 	.word	0x00000000
        /*02f8*/ 	.short	0x0101
        /*02fa*/ 	.byte	0x11
	.zero		1


	//   ....[29]....
        /*02fc*/ 	.word	0x00004640
        /*0300*/ 	.word	0x000000ff
        /*0304*/ 	.word	0x00000000
        /*0308*/ 	.short	0x0101
        /*030a*/ 	.byte	0x04
	.zero		1


	//   ....[30]....
        /*030c*/ 	.word	0x00004650
        /*0310*/ 	.word	0x000000ff
        /*0314*/ 	.word	0x00000040
        /*0318*/ 	.short	0x010a
        /*031a*/ 	.byte	0x0c
	.zero		1


	//   ....[31]....
        /*031c*/ 	.word	0x000049a0
        /*0320*/ 	.word	0x000000ff
        /*0324*/ 	.word	0x00000040
        /*0328*/ 	.short	0x0100
        /*032a*/ 	.byte	0x05
	.zero		1


	//   ....[32]....
        /*032c*/ 	.word	0x00004a10
        /*0330*/ 	.word	0x00000000
        /*0334*/ 	.word	0x00000018
        /*0338*/ 	.short	0x010a
        /*033a*/ 	.byte	0xff
	.zero		1


	//   ....[33]....
        /*033c*/ 	.word	0x00004a90
        /*0340*/ 	.word	0x00000000
        /*0344*/ 	.word	0x00000018
        /*0348*/ 	.short	0x010a
        /*034a*/ 	.byte	0xff
	.zero		1


	//   ....[34]....
        /*034c*/ 	.word	0x00004b10
        /*0350*/ 	.word	0x00000000
        /*0354*/ 	.word	0x00000038
        /*0358*/ 	.short	0x010a
        /*035a*/ 	.byte	0xff
	.zero		1


	//   ....[35]....
        /*035c*/ 	.word	0x00004b90
        /*0360*/ 	.word	0x00000000
        /*0364*/ 	.word	0x00000000
        /*0368*/ 	.short	0x010a
        /*036a*/ 	.byte	0xff
	.zero		1


	//   ....[36]....
        /*036c*/ 	.word	0x00004bf0
        /*0370*/ 	.word	0x00000003
        /*0374*/ 	.word	0x00000000
        /*0378*/ 	.short	0x010a
        /*037a*/ 	.byte	0xff
	.zero		1


	//   ....[37]....
        /*037c*/ 	.word	0x00004c50
        /*0380*/ 	.word	0x00000003
        /*0384*/ 	.word	0x00000000
        /*0388*/ 	.short	0x010a
        /*038a*/ 	.byte	0xff
	.zero		1


	//   ....[38]....
        /*038c*/ 	.word	0x00004cc0
        /*0390*/ 	.word	0x00000000
        /*0394*/ 	.word	0x00000030
        /*0398*/ 	.short	0x010a
        /*039a*/ 	.byte	0xff
	.zero		1


	//   ....[39]....
        /*039c*/ 	.word	0x00004d20
        /*03a0*/ 	.word	0x00000002
        /*03a4*/ 	.word	0x00000040
        /*03a8*/ 	.short	0x010a
        /*03aa*/ 	.byte	0xff
	.zero		1


	//----- nvinfo : EIATTR_NUM_MBARRIERS
	.align		4
.L_52:
        /*03ac*/ 	.byte	0x03, 0x38
        /*03ae*/ 	.short	0x000d


	//----- nvinfo : EIATTR_EXIT_INSTR_OFFSETS
	.align		4
        /*03b0*/ 	.byte	0x04, 0x1c
        /*03b2*/ 	.short	(.L_54 - .L_53)


	//   ....[0]....
.L_53:
        /*03b4*/ 	.word	0x000049d0


	//----- nvinfo : EIATTR_REQNTID
	.align		4
.L_54:
        /*03b8*/ 	.byte	0x04, 0x10
        /*03ba*/ 	.short	(.L_56 - .L_55)
.L_55:
        /*03bc*/ 	.word	0x000000c0
        /*03c0*/ 	.word	0x00000001
        /*03c4*/ 	.word	0x00000001


	//----- nvinfo : EIATTR_CRS_STACK_SIZE
	.align		4
.L_56:
        /*03c8*/ 	.byte	0x04, 0x1e
        /*03ca*/ 	.short	(.L_58 - .L_57)
.L_57:
        /*03cc*/ 	.word	0x00000000


	//----- nvinfo : EIATTR_CBANK_PARAM_SIZE
	.align		4
.L_58:
        /*03d0*/ 	.byte	0x03, 0x19
        /*03d2*/ 	.short	0x0368


	//----- nvinfo : EIATTR_PARAM_CBANK
	.align		4
        /*03d4*/ 	.byte	0x04, 0x0a
        /*03d6*/ 	.short	(.L_60 - .L_59)
	.align		4
.L_59:
        /*03d8*/ 	.word	index@(.nv.constant0.kernel_cutlass_kernel_cudnngemm_swigludense_blockscaled_gemm_persistent_swiglu_interleaved_quantSm100BlockScaledPersistentDenseGemmKernel_object_at__TiledMMA_ThrLayoutVMNK21111000_Permuta_0)
        /*03dc*/ 	.short	0x0380
        /*03de*/ 	.short	0x0368


	//----- nvinfo : EIATTR_SW_WAR
	.align		4
.L_60:
        /*03e0*/ 	.byte	0x04, 0x36
        /*03e2*/ 	.short	(.L_62 - .L_61)
.L_61:
        /*03e4*/ 	.word	0x00000008
.L_62:


//--------------------- .nv.compat                --------------------------
	.section	.nv.compat,"",@"SHT_CUDA_COMPAT_INFO"
	.align	4
        /*0000*/ 	.byte	0x02, 0x02, 0x02, 0x00, 0x02, 0x05, 0x05, 0x00, 0x02, 0x03, 0x01, 0x00, 0x02, 0x06, 0x01, 0x00


//--------------------- .nv.callgraph             --------------------------
	.section	.nv.callgraph,"",@"SHT_CUDA_CALLGRAPH"
	.align	4
	.sectionentsize	8
	.align		4
        /*0000*/ 	.word	0x00000000
	.align		4
        /*0004*/ 	.word	0xffffffff
	.align		4
        /*0008*/ 	.word	0x00000000
	.align		4
        /*000c*/ 	.word	0xfffffffe
	.align		4
        /*0010*/ 	.word	0x00000000
	.align		4
        /*0014*/ 	.word	0xfffffffd
	.align		4
        /*0018*/ 	.word	0x00000000
	.align		4
        /*001c*/ 	.word	0xfffffffc


//--------------------- .text.kernel_cutlass_kernel_cudnngemm_swigludense_blockscaled_gemm_persistent_swiglu_interleaved_quantSm100BlockScaledPersistentDenseGemmKernel_object_at__TiledMMA_ThrLayoutVMNK21111000_Permuta_0 --------------------------
	.section	.text.kernel_cutlass_kernel_cudnngemm_swigludense_blockscaled_gemm_persistent_swiglu_interleaved_quantSm100BlockScaledPersistentDenseGemmKernel_object_at__TiledMMA_ThrLayoutVMNK21111000_Permuta_0,"ax",@progbits
	.align	128
        .global         kernel_cutlass_kernel_cudnngemm_swigludense_blockscaled_gemm_persistent_swiglu_interleaved_quantSm100BlockScaledPersistentDenseGemmKernel_object_at__TiledMMA_ThrLayoutVMNK21111000_Permuta_0
        .type           kernel_cutlass_kernel_cudnngemm_swigludense_blockscaled_gemm_persistent_swiglu_interleaved_quantSm100BlockScaledPersistentDenseGemmKernel_object_at__TiledMMA_ThrLayoutVMNK21111000_Permuta_0,@function
        .size           kernel_cutlass_kernel_cudnngemm_swigludense_blockscaled_gemm_persistent_swiglu_interleaved_quantSm100BlockScaledPersistentDenseGemmKernel_object_at__TiledMMA_ThrLayoutVMNK21111000_Permuta_0,(.L_x_68 - kernel_cutlass_kernel_cudnngemm_swigludense_blockscaled_gemm_persistent_swiglu_interleaved_quantSm100BlockScaledPersistentDenseGemmKernel_object_at__TiledMMA_ThrLayoutVMNK21111000_Permuta_0)
        .other          kernel_cutlass_kernel_cudnngemm_swigludense_blockscaled_gemm_persistent_swiglu_interleaved_quantSm100BlockScaledPersistentDenseGemmKernel_object_at__TiledMMA_ThrLayoutVMNK21111000_Permuta_0,@"STO_CUDA_ENTRY STV_DEFAULT"
kernel_cutlass_kernel_cudnngemm_swigludense_blockscaled_gemm_persistent_swiglu_interleaved_quantSm100BlockScaledPersistentDenseGemmKernel_object_at__TiledMMA_ThrLayoutVMNK21111000_Permuta_0:
.text.kernel_cutlass_kernel_cudnngemm_swigludense_blockscaled_gemm_persistent_swiglu_interleaved_quantSm100BlockScaledPersistentDenseGemmKernel_object_at__TiledMMA_ThrLayoutVMNK21111000_Permuta_0:
[----:B------:R-:W1:Y:S01]  /*0000*/  LDC R1, c[0x0][0x37c] ;  /* 0x0000df00ff017b82 */ /* 0x000e620000000800 */
[----:B------:R-:W2:Y:S07]  /*0010*/  S2R R65, SR_TID.X ;  /* 0x0000000000417919 */ /* 0x000eae0000002100 */
[----:B------:R-:W3:Y:S01]  /*0020*/  S2UR UR12, SR_CgaCtaId ;  /* 0x00000000000c79c3 */ /* 0x000ee20000008800 */
[----:B------:R-:W4:Y:S01]  /*0030*/  LDCU.U8 UR6, c[0x0][0x382] ;  /* 0x00007040ff0677ac */ /* 0x000f220008000000 */
[----:B------:R-:W5:Y:S06]  /*0040*/  LDCU.U8 UR4, c[0x0][0x381] ;  /* 0x00007020ff0477ac */ /* 0x000f6c0008000000 */
[----:B------:R-:W2:Y:S01]  /*0050*/  S2UR UR31, SR_CTAID.X ;  /* 0x00000000001f79c3 */ /* 0x000ea20000002500 */
[----:B------:R-:W2:Y:S01]  /*0060*/  LDCU UR5, c[0x0][0x36c] ;  /* 0x00006d80ff0577ac */ /* 0x000ea20008000800 */
[----:B----4-:R-:W-:-:S02]  /*0070*/  ULOP3.LUT UR6, UR6, 0x1, URZ, 0xc0, !UPT ;  /* 0x0000000106067892 */ /* 0x010fc4000f8ec0ff */
[----:B-----5:R-:W-:Y:S02]  /*0080*/  ULOP3.LUT UR4, UR4, 0x1, URZ, 0xc0, !UPT ;  /* 0x0000000104047892 */ /* 0x020fe4000f8ec0ff */
[----:B---3--:R-:W-:Y:S02]  /*0090*/  ULEA.HI UR30, UR12, UR12, URZ, 0x1 ;  /* 0x0000000c0c1e7291 */ /* 0x008fe4000f8f08ff */
[----:B--2---:R-:W-:Y:S02]  /*00a0*/  UISETP.EQ.U32.AND UP4, UPT, UR5, 0x1, UPT ;  /* 0x000000010500788c */ /* 0x004fe4000bf82070 */
[----:B------:R-:W-:Y:S01]  /*00b0*/  UISETP.NE.U32.AND UP6, UPT, UR6, 0x1, UPT ;  /* 0x000000010600788c */ /* 0x000fe2000bfc5070 */
[----:B------:R-:W-:Y:S01]  /*00c0*/  SHF.R.U32.HI R65, RZ, 0x5, R65 ;  /* 0x00000005ff417819 */ /* 0x000fe20000011641 */
[----:B------:R-:W-:Y:S02]  /*00d0*/  ULOP3.LUT UR31, UR31, 0x1, URZ, 0xc0, !UPT ;  /* 0x000000011f1f7892 */ /* 0x000fe4000f8ec0ff */
[----:B------:R-:W-:Y:S01]  /*00e0*/  ULOP3.LUT UR29, UR30, 0xfffffffe, URZ, 0xc0, !UPT ;  /* 0xfffffffe1e1d7892 */ /* 0x000fe2000f8ec0ff */
[C---:B------:R-:W-:Y:S01]  /*00f0*/  ISETP.NE.AND P1, PT, R65.reuse, 0x5, PT ;  /* 0x000000054100780c */ /* 0x040fe20003f25270 */
[----:B------:R-:W-:Y:S01]  /*0100*/  UISETP.NE.U32.AND UP5, UPT, UR4, 0x1, UPT ;  /* 0x000000010400788c */ /* 0x000fe2000bfa5070 */
[----:B------:R-:W-:-:S11]  /*0110*/  ISETP.NE.AND P0, PT, R65, RZ, PT ;  /* 0x000000ff4100720c */ /* 0x000fd60003f05270 */
[----:B-1----:R-:W-:Y:S05]  /*0120*/  @P1 BRA `(.L_x_0) ;  /* 0x0000000000501947 */ /* 0x002fea0003800000 */
[----:B------:R-:W1:Y:S02]  /*0130*/  LDCU.64 UR4, c[0x0][0x348] ;  /* 0x00006900ff0477ac */ /* 0x000e640008000a00 */
[----:B-1----:R-:W-:Y:S02]  /*0140*/  UIADD3 UR16, UP1, UPT, UR4, 0x40, URZ ;  /* 0x0000004004107890 */ /* 0x002fe4000ff3e0ff */
[----:B------:R-:W-:Y:S02]  /*0150*/  UIADD3 UR14, UP0, UPT, UR4, 0xc0, URZ ;  /* 0x000000c0040e7890 */ /* 0x000fe4000ff1e0ff */
[----:B------:R-:W-:Y:S02]  /*0160*/  UIADD3 UR10, UP3, UPT, UR4, 0x140, URZ ;  /* 0x00000140040a7890 */ /* 0x000fe4000ff7e0ff */
[----:B------:R-:W-:Y:S02]  /*0170*/  UIADD3 UR8, UP2, UPT, UR4, 0x1c0, URZ ;  /* 0x000001c004087890 */ /* 0x000fe4000ff5e0ff */
[----:B------:R-:W-:-:S02]  /*0180*/  UIADD3.X UR17, UPT, UPT, URZ, UR5, URZ, UP1, !UPT ;  /* 0x00000005ff117290 */ /* 0x000fc40008ffe4ff */
[----:B------:R-:W-:Y:S02]  /*0190*/  UIADD3 UR6, UP1, UPT, UR4, 0x240, URZ ;  /* 0x0000024004067890 */ /* 0x000fe4000ff3e0ff */
[----:B------:R-:W-:Y:S02]  /*01a0*/  UIADD3.X UR15, UPT, UPT, URZ, UR5, URZ, UP0, !UPT ;  /* 0x00000005ff0f7290 */ /* 0x000fe400087fe4ff */
[----:B------:R-:W-:Y:S02]  /*01b0*/  UIADD3 UR4, UP0, UPT, UR4, 0x2c0, URZ ;  /* 0x000002c004047890 */ /* 0x000fe4000ff1e0ff */
[----:B------:R-:W-:Y:S01]  /*01c0*/  UIADD3.X UR11, UPT, UPT, URZ, UR5, URZ, UP3, !UPT ;  /* 0x00000005ff0b7290 */ /* 0x000fe20009ffe4ff */
[----:B------:R1:W-:Y:S01]  /*01d0*/  UTMACCTL.PF [UR16] ;  /* 0x00000000100079b9 */ /* 0x0003e20008040000 */
[----:B------:R-:W-:-:S03]  /*01e0*/  UIADD3.X UR9, UPT, UPT, URZ, UR5, URZ, UP2, !UPT ;  /* 0x00000005ff097290 */ /* 0x000fc600097fe4ff */
[----:B------:R1:W-:Y:S01]  /*01f0*/  UTMACCTL.PF [UR14] ;  /* 0x000000000e0079b9 */ /* 0x0003e20008040000 */
[----:B------:R-:W-:-:S03]  /*0200*/  UIADD3.X UR7, UPT, UPT, URZ, UR5, URZ, UP1, !UPT ;  /* 0x00000005ff077290 */ /* 0x000fc60008ffe4ff */
[----:B------:R1:W-:Y:S01]  /*0210*/  UTMACCTL.PF [UR10] ;  /* 0x000000000a0079b9 */ /* 0x0003e20008040000 */
[----:B------:R-:W-:Y:S01]  /*0220*/  UIADD3.X UR5, UPT, UPT, URZ, UR5, URZ, UP0, !UPT ;  /* 0x00000005ff057290 */ /* 0x000fe200087fe4ff */
[----:B------:R1:W-:Y:S04]  /*0230*/  UTMACCTL.PF [UR8] ;  /* 0x00000000080079b9 */ /* 0x0003e80008040000 */
[----:B------:R1:W-:Y:S04]  /*0240*/  UTMACCTL.PF [UR6] ;  /* 0x00000000060079b9 */ /* 0x0003e80008040000 */
[----:B------:R1:W-:Y:S02]  /*0250*/  UTMACCTL.PF [UR4] ;  /* 0x00000000040079b9 */ /* 0x0003e40008040000 */
[----:B-1----:R-:W-:Y:S01]  /*0260*/  NOP ;  /* 0x0000000000007918 */ /* 0x002fe20000000000 */
.L_x_0:
[----:B------:R-:W-:Y:S05]  /*0270*/  @P0 BRA `(.L_x_1) ;  /* 0x0000000000640947 */ /* 0x000fea0003800000 */
[----:B------:R-:W-:Y:S01]  /*0280*/  UMOV UR7, 0x400 ;  /* 0x0000040000077882 */ /* 0x000fe20000000000 */
[----:B------:R-:W-:Y:S01]  /*0290*/  UMOV UR5, 0x1 ;  /* 0x0000000100057882 */ /* 0x000fe20000000000 */
[----:B------:R-:W-:Y:S02]  /*02a0*/  ULEA UR7, UR12, UR7, 0x18 ;  /* 0x000000070c077291 */ /* 0x000fe4000f8ec0ff */
[----:B------:R-:W-:-:S04]  /*02b0*/  UIADD3 UR8, UPT, UPT, -UR5, 0x100000, URZ ;  /* 0x0010000005087890 */ /* 0x000fc8000fffe1ff */
[----:B------:R-:W-:Y:S02]  /*02c0*/  USHF.L.U32 UR9, UR8, 0xb, URZ ;  /* 0x0000000b08097899 */ /* 0x000fe400080006ff */
[----:B------:R-:W-:Y:S01]  /*02d0*/  USHF.L.U32 UR8, UR8, 0x1, URZ ;  /* 0x0000000108087899 */ /* 0x000fe200080006ff */
[----:B------:R-:W-:Y:S01]  /*02e0*/  UMOV UR6, 0x400 ;  /* 0x0000040000067882 */ /* 0x000fe20000000000 */
[----:B------:R-:W-:Y:S01]  /*02f0*/  UMOV UR4, 0x8 ;  /* 0x0000000800047882 */ /* 0x000fe20000000000 */
[----:B------:R-:W-:Y:S02]  /*0300*/  ULEA UR6, UR12, UR6, 0x18 ;  /* 0x000000060c067291 */ /* 0x000fe4000f8ec0ff */
[----:B------:R-:W-:-:S04]  /*0310*/  UIADD3 UR10, UPT, UPT, -UR5, 0x100000, URZ ;  /* 0x00100000050a7890 */ /* 0x000fc8000fffe1ff */
[----:B------:R-:W-:Y:S02]  /*0320*/  USHF.L.U32 UR11, UR10, 0xb, URZ ;  /* 0x0000000b0a0b7899 */ /* 0x000fe400080006ff */
[----:B------:R-:W-:Y:S02]  /*0330*/  USHF.L.U32 UR10, UR10, 0x1, URZ ;  /* 0x000000010a0a7899 */ /* 0x000fe400080006ff */
[----:B------:R-:W-:-:S04]  /*0340*/  UIADD3 UR4, UPT, UPT, -UR4, 0x100000, URZ ;  /* 0x0010000004047890 */ /* 0x000fc8000fffe1ff */
[----:B------:R-:W-:Y:S02]  /*0350*/  USHF.L.U32 UR5, UR4, 0xb, URZ ;  /* 0x0000000b04057899 */ /* 0x000fe400080006ff */
[----:B------:R-:W-:Y:S01]  /*0360*/  USHF.L.U32 UR4, UR4, 0x1, URZ ;  /* 0x0000000104047899 */ /* 0x000fe200080006ff */
[----:B------:R-:W1:Y:S02]  /*0370*/  FENCE.VIEW.ASYNC.S ;  /* 0x00000000000073c6 */ /* 0x000e640000000000 */
[----:B-1----:R1:W2:Y:S01]  /*0380*/  SYNCS.EXCH.64 URZ, [UR7], UR8 ;  /* 0x0000000807ff75b2 */ /* 0x0022a20008000100 */
[----:B------:R1:W3:Y:S01]  /*0390*/  SYNCS.EXCH.64 URZ, [UR7+0x8], UR8 ;  /* 0x0000080807ff75b2 */ /* 0x0002e20008000100 */
[----:B------:R1:W4:Y:S01]  /*03a0*/  SYNCS.EXCH.64 URZ, [UR7+0x10], UR8 ;  /* 0x0000100807ff75b2 */ /* 0x0003220008000100 */
[----:B------:R1:W5:Y:S01]  /*03b0*/  SYNCS.EXCH.64 URZ, [UR7+0x18], UR8 ;  /* 0x0000180807ff75b2 */ /* 0x0003620008000100 */
[----:B------:R1:W1:Y:S01]  /*03c0*/  SYNCS.EXCH.64 URZ, [UR7+0x20], UR8 ;  /* 0x0000200807ff75b2 */ /* 0x0002620008000100 */
[----:B------:R1:W1:Y:S01]  /*03d0*/  SYNCS.EXCH.64 URZ, [UR7+0x28], UR8 ;  /* 0x0000280807ff75b2 */ /* 0x0002620008000100 */
[----:B------:R1:W1:Y:S03]  /*03e0*/  SYNCS.EXCH.64 URZ, [UR6+0x30], UR10 ;  /* 0x0000300a06ff75b2 */ /* 0x0002660008000100 */
[----:B------:R1:W1:Y:S01]  /*03f0*/  SYNCS.EXCH.64 URZ, [UR6+0x38], UR4 ;  /* 0x0000380406ff75b2 */ /* 0x0002620008000100 */
[----:B------:R-:W-:Y:S01]  /*0400*/  NOP ;  /* 0x0000000000007918 */ /* 0x000fe20000000000 */
.L_x_1:
[----:B------:R-:W-:Y:S05]  /*0410*/  @P0 BRA `(.L_x_2) ;  /* 0x0000000000280947 */ /* 0x000fea0003800000 */
[----:B-1----:R-:W-:Y:S01]  /*0420*/  UMOV UR5, 0x400 ;  /* 0x0000040000057882 */ /* 0x002fe20000000000 */
[----:B------:R-:W-:Y:S01]  /*0430*/  UMOV UR4, 0x20 ;  /* 0x0000002000047882 */ /* 0x000fe20000000000 */
[----:B------:R-:W-:Y:S02]  /*0440*/  ULEA UR5, UR12, UR5, 0x18 ;  /* 0x000000050c057291 */ /* 0x000fe4000f8ec0ff */
[----:B------:R-:W-:-:S04]  /*0450*/  UIADD3 UR6, UPT, UPT, -UR4, 0x100000, URZ ;  /* 0x0010000004067890 */ /* 0x000fc8000fffe1ff */
[----:B------:R-:W-:Y:S02]  /*0460*/  USHF.L.U32 UR7, UR6, 0xb, URZ ;  /* 0x0000000b06077899 */ /* 0x000fe400080006ff */
[----:B------:R-:W-:Y:S01]  /*0470*/  USHF.L.U32 UR6, UR6, 0x1, URZ ;  /* 0x0000000106067899 */ /* 0x000fe200080006ff */
[----:B------:R-:W-:Y:S01]  /*0480*/  ELECT P0, URZ, PT ;  /* 0x0000000000ff782f */ /* 0x000fe20003800000 */
[----:B------:R-:W1:Y:S10]  /*0490*/  FENCE.VIEW.ASYNC.S ;  /* 0x00000000000073c6 */ /* 0x000e740000000000 */
[----:B-1----:R1:W5:Y:S01]  /*04a0*/  SYNCS.EXCH.64 URZ, [UR5+0x40], UR6 ;  /* 0x0000400605ff75b2 */ /* 0x0023620008000100 */
[----:B------:R-:W-:Y:S01]  /*04b0*/  NOP ;  /* 0x0000000000007918 */ /* 0x000fe20000000000 */
.L_x_2:
[----:B------:R-:W-:Y:S01]  /*04c0*/  NOP ;  /* 0x0000000000007918 */ /* 0x000fe20000000000 */
[----:B------:R-:W-:Y:S01]  /*04d0*/  NOP ;  /* 0x0000000000007918 */ /* 0x000fe20000000000 */
[----:B------:R-:W-:Y:S05]  /*04e0*/  BRA.U !UP4, `(.L_x_3) ;  /* 0x000000010c087547 */ /* 0x000fea000b800000 */
[----:B-12345:R-:W-:Y:S01]  /*04f0*/  UCGABAR_ARV ;  /* 0x00000000000079c7 */ /* 0x03efe20008000000 */
[----:B------:R-:W-:Y:S05]  /*0500*/  BRA `(.L_x_4) ;  /* 0x0000000000047947 */ /* 0x000fea0003800000 */
.L_x_3:
[----:B-12345:R-:W-:Y:S01]  /*0510*/  NOP ;  /* 0x0000000000007918 */ /* 0x03efe20000000000 */
.L_x_4:
[----:B------:R-:W-:Y:S01]  /*0520*/  USHF.L.U32 UR40, UR31, 0x7, URZ ;  /* 0x000000071f287899 */ /* 0x000fe200080006ff */
[----:B------:R-:W-:Y:S05]  /*0530*/  BRA.U !UP4, `(.L_x_5) ;  /* 0x000000010c0c7547 */ /* 0x000fea000b800000 */
[----:B------:R-:W-:Y:S01]  /*0540*/  UCGABAR_WAIT ;  /* 0x0000000000007dc7 */ /* 0x000fe20008000000 */
[----:B------:R-:W-:Y:S01]  /*0550*/  CCTL.IVALL ;  /* 0x00000000ff00798f */ /* 0x000fe20002000000 */
[----:B------:R-:W-:Y:S05]  /*0560*/  BRA `(.L_x_6) ;  /* 0x0000000000047947 */ /* 0x000fea0003800000 */
.L_x_5:
[----:B------:R-:W-:Y:S06]  /*0570*/  BAR.SYNC.DEFER_BLOCKING 0x0 ;  /* 0x0000000000007b1d */ /* 0x000fec0000010000 */
.L_x_6:
[----:B------:R-:W1:Y:S01]  /*0580*/  LDCU.U8 UR23, c[0x0][0x6c8] ;  /* 0x0000d900ff1777ac */ /* 0x000e620008000000 */
[----:B------:R-:W2:Y:S01]  /*0590*/  LDCU.U8 UR22, c[0x0][0x6c9] ;  /* 0x0000d920ff1677ac */ /* 0x000ea20008000000 */
[----:B------:R-:W3:Y:S01]  /*05a0*/  LDCU.U8 UR21, c[0x0][0x6d4] ;  /* 0x0000da80ff1577ac */ /* 0x000ee20008000000 */
[----:B------:R-:W4:Y:S01]  /*05b0*/  LDCU.U8 UR15, c[0x0][0x6d5] ;  /* 0x0000daa0ff0f77ac */ /* 0x000f220008000000 */
[----:B------:R-:W5:Y:S01]  /*05c0*/  LDCU.U8 UR14, c[0x0][0x6e0] ;  /* 0x0000dc00ff0e77ac */ /* 0x000f620008000000 */
[----:B------:R-:W1:Y:S01]  /*05d0*/  LDCU.U8 UR13, c[0x0][0x6e1] ;  /* 0x0000dc20ff0d77ac */ /* 0x000e620008000000 */
[----:B------:R-:W-:Y:S01]  /*05e0*/  UIADD3 UR28, UPT, UPT, -UR29, UR12, URZ ;  /* 0x0000000c1d1c7290 */ /* 0x000fe2000fffe1ff */
[----:B------:R-:W-:Y:S05]  /*05f0*/  @P1 BRA `(.L_x_7) ;  /* 0x0000000800a81947 */ /* 0x000fea0003800000 */
[----:B------:R-:W5:Y:S01]  /*0600*/  S2UR UR39, SR_CTAID.Z ;  /* 0x00000000002779c3 */ /* 0x000f620000002700 */
[----:B------:R-:W-:Y:S01]  /*0610*/  UMOV UR38, 0x1 ;  /* 0x0000000100267882 */ /* 0x000fe20000000000 */
[----:B------:R-:W-:Y:S01]  /*0620*/  UMOV UR37, URZ ;  /* 0x000000ff00257c82 */ /* 0x000fe20008000000 */
[----:B-----5:R-:W-:-:S09]  /*0630*/  UISETP.GT.U32.AND UP0, UPT, UR39, 0xff, UPT ;  /* 0x000000ff2700788c */ /* 0x020fd2000bf04070 */
[----:B------:R-:W-:Y:S05]  /*0640*/  BRA.U UP0, `(.L_x_8) ;  /* 0x0000000900407547 */ /* 0x000fea000b800000 */
[----:B------:R-:W5:Y:S01]  /*0650*/  LDCU.64 UR4, c[0x0][0x6c0] ;  /* 0x0000d800ff0477ac */ /* 0x000f620008000a00 */
[----:B------:R-:W4:Y:S01]  /*0660*/  S2UR UR35, SR_CgaCtaId ;  /* 0x00000000002379c3 */ /* 0x000f220000008800 */
[----:B------:R-:W3:Y:S01]  /*0670*/  LDCU UR8, c[0x0][0x6d0] ;  /* 0x0000da00ff0877ac */ /* 0x000ee20008000800 */
[----:B------:R-:W2:Y:S01]  /*0680*/  LDCU UR10, c[0x0][0x374] ;  /* 0x00006e80ff0a77ac */ /* 0x000ea20008000800 */
[----:B------:R-:W1:Y:S01]  /*0690*/  LDCU.64 UR50, c[0x0][0x348] ;  /* 0x00006900ff3277ac */ /* 0x000e620008000a00 */
[----:B------:R-:W-:Y:S01]  /*06a0*/  UMOV UR37, URZ ;  /* 0x000000ff00257c82 */ /* 0x000fe20008000000 */
[----:B------:R-:W-:Y:S01]  /*06b0*/  UMOV UR38, 0x1 ;  /* 0x0000000100267882 */ /* 0x000fe20000000000 */
[----:B-----5:R-:W-:-:S04]  /*06c0*/  UIMAD.WIDE.U32 UR6, UR39, UR5, URZ ;  /* 0x00000005270672a5 */ /* 0x020fc8000f8e00ff */
[----:B------:R-:W-:-:S04]  /*06d0*/  UIADD3 UR5, UPT, UPT, UR39, -UR7, URZ ;  /* 0x8000000727057290 */ /* 0x000fc8000fffe0ff */
[----:B-1----:R-:W-:-:S04]  /*06e0*/  USHF.R.U32.HI UR5, URZ, UR23, UR5 ;  /* 0x00000017ff057299 */ /* 0x002fc80008011605 */
[----:B------:R-:W-:-:S04]  /*06f0*/  UIADD3 UR5, UPT, UPT, UR7, UR5, URZ ;  /* 0x0000000507057290 */ /* 0x000fc8000fffe0ff */
[----:B--2---:R-:W-:-:S04]  /*0700*/  USHF.R.U32.HI UR6, URZ, UR22, UR5 ;  /* 0x00000016ff067299 */ /* 0x004fc80008011605 */
[----:B------:R-:W-:-:S04]  /*0710*/  UIADD3 UR6, UPT, UPT, -UR6, URZ, URZ ;  /* 0x000000ff06067290 */ /* 0x000fc8000fffe1ff */
[----:B------:R-:W-:Y:S01]  /*0720*/  UIMAD UR6, UR6, UR4, UR39 ;  /* 0x00000004060672a4 */ /* 0x000fe2000f8e0227 */
[----:B------:R-:W1:Y:S03]  /*0730*/  LDCU.64 UR4, c[0x0][0x6d8] ;  /* 0x0000db00ff0477ac */ /* 0x000e660008000a00 */
[----:B---3--:R-:W-:-:S04]  /*0740*/  UIMAD.WIDE.U32 UR8, UR6, UR8, URZ ;  /* 0x00000008060872a5 */ /* 0x008fc8000f8e00ff */
[----:B------:R-:W-:-:S04]  /*0750*/  UIADD3 UR7, UPT, UPT, UR6, -UR9, URZ ;  /* 0x8000000906077290 */ /* 0x000fc8000fffe0ff */
[----:B------:R-:W-:-:S04]  /*0760*/  USHF.R.U32.HI UR7, URZ, UR21, UR7 ;  /* 0x00000015ff077299 */ /* 0x000fc80008011607 */
[----:B------:R-:W-:Y:S01]  /*0770*/  UIADD3 UR7, UPT, UPT, UR9, UR7, URZ ;  /* 0x0000000709077290 */ /* 0x000fe2000fffe0ff */
[----:B------:R-:W2:Y:S03]  /*0780*/  LDCU UR9, c[0x0][0x370] ;  /* 0x00006e00ff0977ac */ /* 0x000ea60008000800 */
[----:B----4-:R-:W-:Y:S01]  /*0790*/  USHF.R.U32.HI UR7, URZ, UR15, UR7 ;  /* 0x0000000fff077299 */ /* 0x010fe20008011607 */
[----:B------:R-:W3:Y:S03]  /*07a0*/  LDCU UR8, c[0x0][0x378] ;  /* 0x00006f00ff0877ac */ /* 0x000ee60008000800 */
[----:B-1----:R-:W-:-:S07]  /*07b0*/  UIMAD.WIDE.U32 UR16, UR7, UR5, URZ ;  /* 0x00000005071072a5 */ /* 0x002fce000f8e00ff */
[----:B------:R-:W-:Y:S01]  /*07c0*/  UMOV UR5, UR17 ;  /* 0x0000001100057c82 */ /* 0x000fe20008000000 */
[----:B--2---:R-:W-:Y:S02]  /*07d0*/  UIMAD UR9, UR10, UR9, URZ ;  /* 0x000000090a0972a4 */ /* 0x004fe4000f8e02ff */
[----:B------:R-:W-:-:S04]  /*07e0*/  UIADD3 UR11, UPT, UPT, UR7, -UR5, URZ ;  /* 0x80000005070b7290 */ /* 0x000fc8000fffe0ff */
[----:B------:R-:W-:Y:S02]  /*07f0*/  USHF.R.U32.HI UR11, URZ, UR14, UR11 ;  /* 0x0000000eff0b7299 */ /* 0x000fe4000801160b */
[----:B---3--:R-:W-:Y:S02]  /*0800*/  UIMAD UR36, UR9, UR8, URZ ;  /* 0x00000008092472a4 */ /* 0x008fe4000f8e02ff */
[----:B------:R-:W-:Y:S01]  /*0810*/  UIADD3 UR11, UPT, UPT, UR5, UR11, URZ ;  /* 0x0000000b050b7290 */ /* 0x000fe2000fffe0ff */
[----:B------:R-:W1:Y:S03]  /*0820*/  LDCU UR5, c[0x0][0x6cc] ;  /* 0x0000d980ff0577ac */ /* 0x000e660008000800 */
[----:B------:R-:W-:Y:S02]  /*0830*/  USHF.R.U32.HI UR11, URZ, UR13, UR11 ;  /* 0x0000000dff0b7299 */ /* 0x000fe4000801160b */
[----:B------:R-:W-:-:S02]  /*0840*/  ULEA.HI UR36, UR36, UR36, URZ, 0x1 ;  /* 0x0000002424247291 */ /* 0x000fc4000f8f08ff */
[----:B------:R-:W-:Y:S01]  /*0850*/  UIADD3 UR11, UPT, UPT, -UR11, URZ, URZ ;  /* 0x000000ff0b0b7290 */ /* 0x000fe2000fffe1ff */
[----:B------:R-:W-:Y:S01]  /*0860*/  UMOV UR8, 0x400 ;  /* 0x0000040000087882 */ /* 0x000fe20000000000 */
[----:B------:R-:W-:Y:S02]  /*0870*/  USHF.R.S32.HI UR36, URZ, 0x1, UR36 ;  /* 0x00000001ff247899 */ /* 0x000fe40008011424 */
[----:B------:R-:W-:Y:S02]  /*0880*/  UIMAD UR11, UR11, UR4, UR7 ;  /* 0x000000040b0b72a4 */ /* 0x000fe4000f8e0207 */
[----:B------:R-:W-:Y:S02]  /*0890*/  UIADD3 UR4, UPT, UPT, -UR7, URZ, URZ ;  /* 0x000000ff07047290 */ /* 0x000fe4000fffe1ff */
[----:B------:R-:W-:Y:S02]  /*08a0*/  ULEA UR35, UR35, UR8, 0x18 ;  /* 0x0000000823237291 */ /* 0x000fe4000f8ec0ff */
[----:B-1----:R-:W-:-:S12]  /*08b0*/  UIMAD UR5, UR4, UR5, UR6 ;  /* 0x00000005040572a4 */ /* 0x002fd8000f8e0206 */
.L_x_13:
[----:B------:R-:W-:Y:S02]  /*08c0*/  USHF.L.U32 UR4, UR38, 0x1f, URZ ;  /* 0x0000001f26047899 */ /* 0x000fe400080006ff */
[----:B------:R-:W-:Y:S02]  /*08d0*/  ULEA UR6, UR37, UR35, 0x3 ;  /* 0x0000002325067291 */ /* 0x000fe4000f8e18ff */
[----:B------:R-:W-:Y:S02]  /*08e0*/  UIADD3 UR46, UP2, UPT, UR50, 0xc0, URZ ;  /* 0x000000c0322e7890 */ /* 0x000fe4000ff5e0ff */
[----:B------:R-:W-:Y:S01]  /*08f0*/  MOV R0, UR4 ;  /* 0x0000000400007c02 */ /* 0x000fe20008000f00 */
[----:B------:R-:W-:Y:S02]  /*0900*/  UIADD3 UR4, UPT, UPT, UR5, UR5, URZ ;  /* 0x0000000505047290 */ /* 0x000fe4000fffe0ff */
[----:B------:R-:W-:Y:S02]  /*0910*/  UIADD3 UR48, UP3, UPT, UR50, 0x40, URZ ;  /* 0x0000004032307890 */ /* 0x000fe4000ff7e0ff */
[----:B------:R-:W-:Y:S01]  /*0920*/  ULOP3.LUT UR5, UR4, UR31, URZ, 0xfc, !UPT ;  /* 0x0000001f04057292 */ /* 0x000fe2000f8efcff */
[----:B----4-:R1:W2:Y:S01]  /*0930*/  SYNCS.PHASECHK.TRANS64.TRYWAIT P1, [UR6+0x18], R0 ;  /* 0x00001800ff0075a7 */ /* 0x0102a20008021106 */
[----:B------:R-:W-:-:S02]  /*0940*/  UIADD3 UR44, UP1, UPT, UR50, 0x140, URZ ;  /* 0x00000140322c7890 */ /* 0x000fc4000ff3e0ff */
[----:B------:R-:W-:Y:S02]  /*0950*/  ULEA.HI UR4, UR4, UR5, URZ, 0x1 ;  /* 0x0000000504047291 */ /* 0x000fe4000f8f08ff */
[----:B------:R-:W-:Y:S02]  /*0960*/  UIADD3 UR42, UP0, UPT, UR50, 0x1c0, URZ ;  /* 0x000001c0322a7890 */ /* 0x000fe4000ff1e0ff */
[----:B------:R-:W-:Y:S02]  /*0970*/  ULOP3.LUT UR6, UR4, 0xfffffffe, URZ, 0xc0, !UPT ;  /* 0xfffffffe04067892 */ /* 0x000fe4000f8ec0ff */
[----:B------:R-:W-:Y:S02]  /*0980*/  USHF.R.S32.HI UR4, URZ, 0x1, UR4 ;  /* 0x00000001ff047899 */ /* 0x000fe40008011404 */
[----:B------:R-:W-:Y:S02]  /*0990*/  UISETP.NE.AND UP4, UPT, UR5, UR6, UPT ;  /* 0x000000060500728c */ /* 0x000fe4000bf85270 */
[----:B------:R-:W-:-:S02]  /*09a0*/  UIADD3 UR27, UPT, UPT, UR4, -0x1, URZ ;  /* 0xffffffff041b7890 */ /* 0x000fc4000fffe0ff */
[----:B------:R-:W-:Y:S02]  /*09b0*/  UISETP.LT.AND UP4, UPT, UR5, URZ, UP4 ;  /* 0x000000ff0500728c */ /* 0x000fe4000a781270 */
[----:B------:R-:W-:Y:S02]  /*09c0*/  ULEA UR7, UR11, UR40, 0x8 ;  /* 0x000000280b077291 */ /* 0x000fe4000f8e40ff */
[----:B------:R-:W-:Y:S02]  /*09d0*/  UIADD3.X UR47, UPT, UPT, URZ, UR51, URZ, UP2, !UPT ;  /* 0x00000033ff2f7290 */ /* 0x000fe400097fe4ff */
[----:B------:R-:W-:Y:S02]  /*09e0*/  UIADD3 UR11, UPT, UPT, UR28, UR11, UR11 ;  /* 0x0000000b1c0b7290 */ /* 0x000fe4000fffe00b */
[----:B------:R-:W-:Y:S02]  /*09f0*/  UIADD3.X UR49, UPT, UPT, URZ, UR51, URZ, UP3, !UPT ;  /* 0x00000033ff317290 */ /* 0x000fe40009ffe4ff */
[----:B------:R-:W-:-:S02]  /*0a00*/  UIADD3.X UR45, UPT, UPT, URZ, UR51, URZ, UP1, !UPT ;  /* 0x00000033ff2d7290 */ /* 0x000fc40008ffe4ff */
[----:B------:R-:W-:Y:S02]  /*0a10*/  @!UP4 UIADD3 UR27, UPT, UPT, UR4, URZ, URZ ;  /* 0x000000ff041bc290 */ /* 0x000fe4000fffe0ff */
[----:B------:R-:W-:Y:S02]  /*0a20*/  UIADD3.X UR43, UPT, UPT, URZ, UR51, URZ, UP0, !UPT ;  /* 0x00000033ff2b7290 */ /* 0x000fe400087fe4ff */
[----:B------:R-:W-:Y:S02]  /*0a30*/  UIADD3 UR19, UPT, UPT, UR27, UR27, URZ ;  /* 0x0000001b1b137290 */ /* 0x000fe4000fffe0ff */
[----:B------:R-:W-:Y:S02]  /*0a40*/  ULEA UR27, UR27, UR40, 0x8 ;  /* 0x000000281b1b7291 */ /* 0x000fe4000f8e40ff */
[----:B------:R-:W-:Y:S02]  /*0a50*/  ULOP3.LUT UR19, UR19, UR31, URZ, 0xfc, !UPT ;  /* 0x0000001f13137292 */ /* 0x000fe4000f8efcff */
[----:B------:R-:W-:Y:S01]  /*0a60*/  UISETP.NE.AND UP2, UPT, UR31, URZ, UPT ;  /* 0x000000ff1f00728c */ /* 0x000fe2000bf45270 */
[----:B------:R-:W-:Y:S01]  /*0a70*/  UMOV UR20, URZ ;  /* 0x000000ff00147c82 */ /* 0x000fe20008000000 */
[----:B------:R-:W-:Y:S01]  /*0a80*/  UMOV UR18, URZ ;  /* 0x000000ff00127c82 */ /* 0x000fe20008000000 */
[----:B-1----:R-:W-:-:S02]  /*0a90*/  UMOV UR10, URZ ;  /* 0x000000ff000a7c82 */ /* 0x002fc40008000000 */
.L_x_12:
[----:B------:R-:W-:Y:S01]  /*0aa0*/  ULEA UR25, UR37, UR35, 0x3 ;  /* 0x0000002325197291 */ /* 0x000fe2000f8e18ff */
[----:B--234-:R-:W-:Y:S11]  /*0ab0*/  @P1 BRA `(.L_x_9) ;  /* 0x0000000000101947 */ /* 0x01cff60003800000 */
[----:B------:R-:W-:-:S06]  /*0ac0*/  USHF.L.U32 UR4, UR38, 0x1f, URZ ;  /* 0x0000001f26047899 */ /* 0x000fcc00080006ff */
[----:B------:R-:W-:-:S04]  /*0ad0*/  MOV R0, UR4 ;  /* 0x0000000400007c02 */ /* 0x000fc80008000f00 */
[----:B------:R-:W1:Y:S02]  /*0ae0*/  SYNCS.PHASECHK.TRANS64.TRYWAIT P0, [UR25+0x18], R0 ;  /* 0x00001800ff0075a7 */ /* 0x000e640008001119 */
[----:B-1----:R-:W-:Y:S05]  /*0af0*/  @!P0 BRA `(.L_x_10) ;  /* 0x0000003c00b88947 */ /* 0x002fea0003800000 */
.L_x_9:
[----:B------:R-:W-:Y:S05]  /*0b00*/  BRA.U UP2, `(.L_x_11) ;  /* 0x00000001020c7547 */ /* 0x000fea000b800000 */
[----:B------:R-:W-:-:S13]  /*0b10*/  ELECT P0, URZ, PT ;  /* 0x0000000000ff782f */ /* 0x000fda0003800000 */
[----:B-1----:R-:W-:-:S04]  /*0b20*/  @P0 MOV R0, 0x10c00 ;  /* 0x00010c0000000802 */ /* 0x002fc80000000f00 */
[----:B------:R2:W-:Y:S03]  /*0b30*/  @P0 SYNCS.ARRIVE.TRANS64 RZ, [UR25], R0 ;  /* 0x00000000ffff09a7 */ /* 0x0005e60008000019 */
.L_x_11:
[----:B------:R-:W-:Y:S01]  /*0b40*/  ULEA UR24, UR37, UR35, 0xe ;  /* 0x0000002325187291 */ /* 0x000fe2000f8e70ff */
[----:B------:R-:W-:Y:S01]  /*0b50*/  PLOP3.LUT P1, PT, PT, PT, PT, 0x80, 0x8 ;  /* 0x000000000008781c */ /* 0x000fe20003f2f070 */
[----:B------:R-:W-:Y:S02]  /*0b60*/  ULEA UR4, UR37, UR35, 0xe ;  /* 0x0000002325047291 */ /* 0x000fe4000f8e70ff */
[----:B------:R-:W-:Y:S02]  /*0b70*/  ULEA UR16, UR37, UR35, 0x9 ;  /* 0x0000002325107291 */ /* 0x000fe4000f8e48ff */
[----:B------:R-:W-:Y:S02]  /*0b80*/  ULEA UR8, UR37, UR28, 0x1 ;  /* 0x0000001c25087291 */ /* 0x000fe4000f8e08ff */
[----:B------:R-:W-:Y:S02]  /*0b90*/  UIADD3 UR37, UPT, UPT, UR37, 0x1, URZ ;  /* 0x0000000125257890 */ /* 0x000fe4000fffe0ff */
[----:B------:R-:W-:-:S02]  /*0ba0*/  UISETP.GT.U32.AND UP0, UPT, UR20, 0x1e, UPT ;  /* 0x0000001e1400788c */ /* 0x000fc4000bf04070 */
[----:B------:R-:W-:Y:S02]  /*0bb0*/  UISETP.NE.AND UP1, UPT, UR37, 0x3, UPT ;  /* 0x000000032500788c */ /* 0x000fe4000bf25270 */
[----:B------:R-:W-:Y:S02]  /*0bc0*/  ULEA UR8, UR8, UR35, 0x9 ;  /* 0x0000002308087291 */ /* 0x000fe4000f8e48ff */
[----:B------:R-:W-:Y:S01]  /*0bd0*/  USEL UR6, URZ, 0x1, UP1 ;  /* 0x00000001ff067887 */ /* 0x000fe20008800000 */
[----:B------:R-:W-:Y:S01]  /*0be0*/  PLOP3.LUT P0, PT, PT, PT, UP0, 0x80, 0x8 ;  /* 0x000000000008781c */ /* 0x000fe20003f0f008 */
[----:B------:R-:W-:Y:S02]  /*0bf0*/  USHF.L.U32 UR26, UR20, 0x7, URZ ;  /* 0x00000007141a7899 */ /* 0x000fe400080006ff */
[----:B------:R-:W-:Y:S02]  /*0c00*/  ULOP3.LUT UR38, UR38, UR6, URZ, 0x3c, !UPT ;  /* 0x0000000626267292 */ /* 0x000fe4000f8e3cff */
[----:B------:R-:W-:-:S02]  /*0c10*/  ULOP3.LUT UR25, UR25, 0xfefffff8, URZ, 0xc0, !UPT ;  /* 0xfefffff819197892 */ /* 0x000fc4000f8ec0ff */
[----:B------:R-:W-:Y:S02]  /*0c20*/  UIADD3 UR24, UPT, UPT, UR24, 0x18400, URZ ;  /* 0x0001840018187890 */ /* 0x000fe4000fffe0ff */
[----:B------:R-:W-:Y:S02]  /*0c30*/  USEL UR37, UR37, URZ, UP1 ;  /* 0x000000ff25257287 */ /* 0x000fe40008800000 */
[----:B------:R-:W-:Y:S02]  /*0c40*/  UIADD3 UR4, UPT, UPT, UR4, 0x24400, URZ ;  /* 0x0002440004047890 */ /* 0x000fe4000fffe0ff */
[----:B------:R-:W-:Y:S02]  /*0c50*/  UIADD3 UR16, UPT, UPT, UR16, 0x30400, URZ ;  /* 0x0003040010107890 */ /* 0x000fe4000fffe0ff */
[----:B------:R-:W-:Y:S01]  /*0c60*/  UIADD3 UR8, UPT, UPT, UR8, 0x30c00, URZ ;  /* 0x00030c0008087890 */ /* 0x000fe2000fffe0ff */
[----:B------:R-:W-:Y:S01]  /*0c70*/  UTMALDG.2D.2CTA [UR24], [UR48], desc[URZ] ;  /* 0x0000ff18300075b4 */ /* 0x000fe20008209000 */
[----:B------:R-:W-:-:S02]  /*0c80*/  @!UP0 USHF.L.U32 UR33, UR38, 0x1f, URZ ;  /* 0x0000001f26218899 */ /* 0x000fc400080006ff */
[----:B------:R-:W-:Y:S01]  /*0c90*/  @!UP0 ULEA UR34, UR37, UR35, 0x3 ;  /* 0x0000002325228291 */ /* 0x000fe2000f8e18ff */
[----:B------:R-:W-:Y:S01]  /*0ca0*/  UMOV UR5, UR25 ;  /* 0x0000001900057c82 */ /* 0x000fe20008000000 */
[----:B------:R-:W-:Y:S01]  /*0cb0*/  UMOV UR6, UR26 ;  /* 0x0000001a00067c82 */ /* 0x000fe20008000000 */
[----:B------:R-:W-:Y:S01]  /*0cc0*/  UMOV UR17, UR25 ;  /* 0x0000001900117c82 */ /* 0x000fe20008000000 */
[----:B-12---:R-:W-:Y:S01]  /*0cd0*/  IMAD.U32 R0, RZ, RZ, UR33 ;  /* 0x00000021ff007e24 */ /* 0x006fe2000f8e00ff */
[----:B------:R-:W-:Y:S01]  /*0ce0*/  UMOV UR32, 0x30000 ;  /* 0x0003000000207882 */ /* 0x000fe20000000000 */
[----:B------:R-:W-:Y:S01]  /*0cf0*/  UMOV UR12, UR20 ;  /* 0x00000014000c7c82 */ /* 0x000fe20008000000 */
[----:B------:R-:W-:Y:S01]  /*0d00*/  UMOV UR9, UR25 ;  /* 0x0000001900097c82 */ /* 0x000fe20008000000 */
[----:B------:R-:W-:Y:S01]  /*0d10*/  UTMALDG.2D.2CTA [UR4], [UR46], desc[URZ] ;  /* 0x0000ff042e0075b4 */ /* 0x000fe20008209000 */
[----:B------:R-:W-:-:S04]  /*0d20*/  UIADD3 UR33, UPT, UPT, UR20, 0x1, URZ ;  /* 0x0000000114217890 */ /* 0x000fc8000fffe0ff */
[----:B------:R-:W-:Y:S01]  /*0d30*/  UISETP.NE.AND UP0, UPT, UR33, 0x20, UPT ;  /* 0x000000202100788c */ /* 0x000fe2000bf05270 */
[----:B------:R1:W-:Y:S01]  /*0d40*/  UTMALDG.3D.2CTA [UR16], [UR44], desc[URZ] ;  /* 0x0000ff102c0075b4 */ /* 0x0003e20008211000 */
[----:B------:R3:W-:Y:S01]  /*0d50*/  UTMALDG.3D.MULTICAST.2CTA [UR8], [UR42], UR32, desc[URZ] ;  /* 0x0000ff082a0073b4 */ /* 0x0007e20008211820 */
[----:B------:R3:W4:Y:S01]  /*0d60*/  @!P0 SYNCS.PHASECHK.TRANS64.TRYWAIT P1, [UR34+0x18], R0 ;  /* 0x00001800ff0085a7 */ /* 0x0007220008021122 */
[----:B-1----:R-:W-:-:S05]  /*0d70*/  UMOV UR20, UR33 ;  /* 0x0000002100147c82 */ /* 0x002fca0008000000 */
[----:B------:R-:W-:Y:S05]  /*0d80*/  BRA.U UP0, `(.L_x_12) ;  /* 0xfffffffd00447547 */ /* 0x000fea000b83ffff */
[----:B------:R-:W1:Y:S01]  /*0d90*/  LDCU.64 UR4, c[0x0][0x6c0] ;  /* 0x0000d800ff0477ac */ /* 0x000e620008000a00 */
[----:B------:R-:W-:-:S04]  /*0da0*/  UIADD3 UR39, UPT, UPT, UR36, UR39, URZ ;  /* 0x0000002724277290 */ /* 0x000fc8000fffe0ff */
[----:B------:R-:W-:Y:S02]  /*0db0*/  UISETP.GE.AND UP0, UPT, UR39, 0x100, UPT ;  /* 0x000001002700788c */ /* 0x000fe4000bf06270 */
[----:B-1----:R-:W-:Y:S01]  /*0dc0*/  UIMAD.WIDE.U32 UR6, UR39, UR5, URZ ;  /* 0x00000005270672a5 */ /* 0x002fe2000f8e00ff */
[----:B------:R-:W1:Y:S03]  /*0dd0*/  LDCU UR5, c[0x0][0x6d0] ;  /* 0x0000da00ff0577ac */ /* 0x000e660008000800 */
[----:B------:R-:W-:-:S04]  /*0de0*/  UIADD3 UR6, UPT, UPT, UR39, -UR7, URZ ;  /* 0x8000000727067290 */ /* 0x000fc8000fffe0ff */
[----:B------:R-:W-:-:S04]  /*0df0*/  USHF.R.U32.HI UR6, URZ, UR23, UR6 ;  /* 0x00000017ff067299 */ /* 0x000fc80008011606 */
[----:B------:R-:W-:-:S04]  /*0e00*/  UIADD3 UR6, UPT, UPT, UR7, UR6, URZ ;  /* 0x0000000607067290 */ /* 0x000fc8000fffe0ff */
[----:B------:R-:W-:-:S04]  /*0e10*/  USHF.R.U32.HI UR6, URZ, UR22, UR6 ;  /* 0x00000016ff067299 */ /* 0x000fc80008011606 */
[----:B------:R-:W-:-:S04]  /*0e20*/  UIADD3 UR6, UPT, UPT, -UR6, URZ, URZ ;  /* 0x000000ff06067290 */ /* 0x000fc8000fffe1ff */
[----:B------:R-:W-:-:S04]  /*0e30*/  UIMAD UR6, UR4, UR6, UR39 ;  /* 0x00000006040672a4 */ /* 0x000fc8000f8e0227 */
[----:B-1-3--:R-:W-:Y:S01]  /*0e40*/  UIMAD.WIDE.U32 UR8, UR6, UR5, URZ ;  /* 0x00000005060872a5 */ /* 0x00afe2000f8e00ff */
[----:B------:R-:W1:Y:S03]  /*0e50*/  LDCU.64 UR4, c[0x0][0x6d8] ;  /* 0x0000db00ff0477ac */ /* 0x000e660008000a00 */
[----:B------:R-:W-:-:S04]  /*0e60*/  UIADD3 UR7, UPT, UPT, UR6, -UR9, URZ ;  /* 0x8000000906077290 */ /* 0x000fc8000fffe0ff */
[----:B------:R-:W-:-:S04]  /*0e70*/  USHF.R.U32.HI UR7, URZ, UR21, UR7 ;  /* 0x00000015ff077299 */ /* 0x000fc80008011607 */
[----:B------:R-:W-:-:S04]  /*0e80*/  UIADD3 UR7, UPT, UPT, UR9, UR7, URZ ;  /* 0x0000000709077290 */ /* 0x000fc8000fffe0ff */
[----:B------:R-:W-:-:S04]  /*0e90*/  USHF.R.U32.HI UR11, URZ, UR15, UR7 ;  /* 0x0000000fff0b7299 */ /* 0x000fc80008011607 */
[----:B-1----:R-:W-:Y:S01]  /*0ea0*/  UIMAD.WIDE.U32 UR8, UR11, UR5, URZ ;  /* 0x000000050b0872a5 */ /* 0x002fe2000f8e00ff */
[----:B------:R-:W1:Y:S03]  /*0eb0*/  LDCU UR5, c[0x0][0x6cc] ;  /* 0x0000d980ff0577ac */ /* 0x000e660008000800 */
[----:B------:R-:W-:Y:S02]  /*0ec0*/  UIADD3 UR7, UPT, UPT, UR11, -UR9, URZ ;  /* 0x800000090b077290 */ /* 0x000fe4000fffe0ff */
[----:B------:R-:W-:Y:S02]  /*0ed0*/  UIADD3 UR8, UPT, UPT, -UR11, URZ, URZ ;  /* 0x000000ff0b087290 */ /* 0x000fe4000fffe1ff */
[----:B------:R-:W-:-:S04]  /*0ee0*/  USHF.R.U32.HI UR7, URZ, UR14, UR7 ;  /* 0x0000000eff077299 */ /* 0x000fc80008011607 */
[----:B------:R-:W-:-:S04]  /*0ef0*/  UIADD3 UR7, UPT, UPT, UR9, UR7, URZ ;  /* 0x0000000709077290 */ /* 0x000fc8000fffe0ff */
[----:B------:R-:W-:Y:S02]  /*0f00*/  USHF.R.U32.HI UR7, URZ, UR13, UR7 ;  /* 0x0000000dff077299 */ /* 0x000fe40008011607 */
[----:B-1----:R-:W-:Y:S02]  /*0f10*/  UIMAD UR5, UR5, UR8, UR6 ;  /* 0x00000008050572a4 */ /* 0x002fe4000f8e0206 */
[----:B------:R-:W-:-:S04]  /*0f20*/  UIADD3 UR7, UPT, UPT, -UR7, URZ, URZ ;  /* 0x000000ff07077290 */ /* 0x000fc8000fffe1ff */
[----:B------:R-:W-:Y:S01]  /*0f30*/  UIMAD UR11, UR4, UR7, UR11 ;  /* 0x00000007040b72a4 */ /* 0x000fe2000f8e020b */
[----:B------:R-:W-:Y:S11]  /*0f40*/  BRA.U !UP0, `(.L_x_13) ;  /* 0xfffffff9085c7547 */ /* 0x000ff6000b83ffff */
.L_x_8:
[----:B------:R-:W5:Y:S01]  /*0f50*/  S2UR UR12, SR_CgaCtaId ;  /* 0x00000000000c79c3 */ /* 0x000f620000008800 */
[----:B------:R-:W-:Y:S02]  /*0f60*/  UISETP.NE.AND UP0, UPT, UR37, 0x2, UPT ;  /* 0x000000022500788c */ /* 0x000fe4000bf05270 */
[----:B------:R-:W-:Y:S01]  /*0f70*/  UIADD3 UR4, UPT, UPT, UR37, 0x2, URZ ;  /* 0x0000000225047890 */ /* 0x000fe2000fffe0ff */
[----:B------:R-:W-:-:S03]  /*0f80*/  UMOV UR5, 0x400 ;  /* 0x0000040000057882 */ /* 0x000fc60000000000 */
[----:B------:R-:W-:-:S04]  /*0f90*/  USEL UR4, UR4, 0x1, UP0 ;  /* 0x0000000104047887 */ /* 0x000fc80008000000 */
[----:B------:R-:W-:-:S04]  /*0fa0*/  UISETP.NE.AND UP0, UPT, UR4, 0x3, UPT ;  /* 0x000000030400788c */ /* 0x000fc8000bf05270 */
[----:B------:R-:W-:Y:S02]  /*0fb0*/  UISETP.EQ.XOR UP1, UPT, UR37, 0x2, !UP0 ;  /* 0x000000022500788c */ /* 0x000fe4000c722a70 */
[----:B------:R-:W-:Y:S02]  /*0fc0*/  USEL UR4, UR4, URZ, UP0 ;  /* 0x000000ff04047287 */ /* 0x000fe40008000000 */
[----:B------:R-:W-:Y:S02]  /*0fd0*/  USEL UR6, URZ, 0x1, !UP1 ;  /* 0x00000001ff067887 */ /* 0x000fe4000c800000 */
[----:B------:R-:W-:Y:S02]  /*0fe0*/  UISETP.NE.AND UP0, UPT, UR31, URZ, UPT ;  /* 0x000000ff1f00728c */ /* 0x000fe4000bf05270 */
[----:B------:R-:W-:Y:S02]  /*0ff0*/  ULOP3.LUT UR6, UR38, UR6, URZ, 0x3c, !UPT ;  /* 0x0000000626067292 */ /* 0x000fe4000f8e3cff */
[----:B-----5:R-:W-:-:S02]  /*1000*/  ULEA UR5, UR12, UR5, 0x18 ;  /* 0x000000050c057291 */ /* 0x020fc4000f8ec0ff */
[----:B------:R-:W-:Y:S02]  /*1010*/  USHF.L.U32 UR6, UR6, 0x1f, URZ ;  /* 0x0000001f06067899 */ /* 0x000fe400080006ff */
[----:B------:R-:W-:-:S04]  /*1020*/  ULEA UR4, UR4, UR5, 0x3 ;  /* 0x0000000504047291 */ /* 0x000fc8000f8e18ff */
[----:B------:R-:W-:-:S05]  /*1030*/  MOV R0, UR6 ;  /* 0x0000000600007c02 */ /* 0x000fca0008000f00 */
[----:B------:R-:W5:Y:S02]  /*1040*/  SYNCS.PHASECHK.TRANS64.TRYWAIT P0, [UR4+0x18], R0 ;  /* 0x00001800ff0075a7 */ /* 0x000f640008001104 */
[----:B-----5:R-:W-:Y:S05]  /*1050*/  @!P0 BRA `(.L_x_14) ;  /* 0x0000003800808947 */ /* 0x020fea0003800000 */
.L_x_56:
[----:B------:R-:W-:Y:S05]  /*1060*/  BRA.U UP0, `(.L_x_7) ;  /* 0x00000001000c7547 */ /* 0x000fea000b800000 */
[----:B------:R-:W-:-:S13]  /*1070*/  ELECT P0, URZ, PT ;  /* 0x0000000000ff782f */ /* 0x000fda0003800000 */
[----:B-----5:R-:W-:-:S04]  /*1080*/  @P0 MOV R0, 0x10c00 ;  /* 0x00010c0000000802 */ /* 0x020fc80000000f00 */
[----:B------:R5:W-:Y:S03]  /*1090*/  @P0 SYNCS.ARRIVE.TRANS64 RZ, [UR4], R0 ;  /* 0x00000000ffff09a7 */ /* 0x000be60008000004 */
.L_x_7:
[----:B------:R-:W-:-:S13]  /*10a0*/  ISETP.NE.AND P0, PT, R65, 0x4, PT ;  /* 0x000000044100780c */ /* 0x000fda0003f05270 */
[----:B------:R-:W-:Y:S05]  /*10b0*/  @P0 BRA `(.L_x_15) ;  /* 0x0000000800b80947 */ /* 0x000fea0003800000 */
[----:B------:R-:W5:Y:S01]  /*10c0*/  S2UR UR26, SR_CTAID.Z ;  /* 0x00000000001a79c3 */ /* 0x000f620000002700 */
[----:B------:R-:W-:Y:S01]  /*10d0*/  NOP ;  /* 0x0000000000007918 */ /* 0x000fe20000000000 */
[----:B-----5:R-:W-:Y:S01]  /*10e0*/  HFMA2 R3, -RZ, RZ, 0, 5.9604644775390625e-08 ;  /* 0x00000001ff037431 */ /* 0x020fe200000001ff */
[----:B------:R-:W-:-:S05]  /*10f0*/  UISETP.GT.U32.AND UP0, UPT, UR26, 0xff, UPT ;  /* 0x000000ff1a00788c */ /* 0x000fca000bf04070 */
[----:B------:R-:W-:Y:S06]  /*1100*/  BAR.SYNC.DEFER_BLOCKING 0x2, 0xa0 ;  /* 0x0082800000007b1d */ /* 0x000fec0000010000 */
[----:B------:R-:W-:Y:S05]  /*1110*/  BRA.U UP0, `(.L_x_16) ;  /* 0x0000000900607547 */ /* 0x000fea000b800000 */
[----:B------:R-:W-:Y:S01]  /*1120*/  UMOV UR4, 0x400 ;  /* 0x0000040000047882 */ /* 0x000fe20000000000 */
[----:B------:R-:W5:Y:S01]  /*1130*/  LDCU UR7, c[0x0][0x374] ;  /* 0x00006e80ff0777ac */ /* 0x000f620008000800 */
[----:B------:R-:W-:Y:S01]  /*1140*/  MOV R3, 0x1 ;  /* 0x0000000100037802 */ /* 0x000fe20000000f00 */
[----:B------:R-:W-:Y:S01]  /*1150*/  ULEA UR12, UR12, UR4, 0x18 ;  /* 0x000000040c0c7291 */ /* 0x000fe2000f8ec0ff */
[----:B------:R-:W5:Y:S01]  /*1160*/  LDCU UR4, c[0x0][0x370] ;  /* 0x00006e00ff0477ac */ /* 0x000f620008000800 */
[----:B------:R-:W4:Y:S07]  /*1170*/  LDCU UR38, c[0x0][0x378] ;  /* 0x00006f00ff2677ac */ /* 0x000f2e0008000800 */
[----:B------:R-:W3:Y:S01]  /*1180*/  LDS R0, [UR12+0x48] ;  /* 0x0000480cff007984 */ /* 0x000ee20008000800 */
[----:B------:R-:W-:Y:S01]  /*1190*/  UMOV UR40, 0x10c02000 ;  /* 0x10c0200000287882 */ /* 0x000fe20000000000 */
[----:B------:R-:W-:-:S02]  /*11a0*/  USEL UR6, URZ, 0x4000, UP6 ;  /* 0x00004000ff067887 */ /* 0x000fc4000b000000 */
[----:B------:R-:W-:Y:S02]  /*11b0*/  USEL UR40, UR40, 0x10c00000, !UP5 ;  /* 0x10c0000028287887 */ /* 0x000fe4000e800000 */
[----:B------:R-:W-:Y:S01]  /*11c0*/  ULOP3.LUT UR5, UR28, 0x1, URZ, 0x3c, !UPT ;  /* 0x000000011c057892 */ /* 0x000fe2000f8e3cff */
[----:B------:R-:W-:Y:S01]  /*11d0*/  UMOV UR32, 0x1 ;  /* 0x0000000100207882 */ /* 0x000fe20000000000 */
[----:B------:R-:W-:Y:S02]  /*11e0*/  UIADD3 UR40, UPT, UPT, UR6, UR40, URZ ;  /* 0x0000002806287290 */ /* 0x000fe4000fffe0ff */
[----:B-----5:R-:W-:Y:S02]  /*11f0*/  UIMAD UR4, UR7, UR4, URZ ;  /* 0x00000004070472a4 */ /* 0x020fe4000f8e02ff */
[----:B------:R-:W-:Y:S02]  /*1200*/  USHF.L.U32 UR5, UR32, UR5, URZ ;  /* 0x0000000520057299 */ /* 0x000fe400080006ff */
[----:B------:R-:W-:-:S02]  /*1210*/  USHF.L.U32 UR32, UR32, UR28, URZ ;  /* 0x0000001c20207299 */ /* 0x000fc400080006ff */
[----:B----4-:R-:W-:Y:S02]  /*1220*/  UIMAD UR38, UR4, UR38, URZ ;  /* 0x00000026042672a4 */ /* 0x010fe4000f8e02ff */
[----:B------:R-:W-:Y:S02]  /*1230*/  ULOP3.LUT UR32, UR5, 0xffff, UR32, 0xc8, !UPT ;  /* 0x0000ffff05207892 */ /* 0x000fe4000f8ec820 */
[----:B------:R-:W-:Y:S02]  /*1240*/  UIADD3 UR18, UPT, UPT, UR12, 0x30c00, URZ ;  /* 0x00030c000c127890 */ /* 0x000fe4000fffe0ff */
[----:B------:R-:W-:Y:S02]  /*1250*/  UIADD3 UR19, UPT, UPT, UR12, 0x30400, URZ ;  /* 0x000304000c137890 */ /* 0x000fe4000fffe0ff */
[----:B------:R-:W-:Y:S02]  /*1260*/  UIADD3 UR20, UPT, UPT, UR12, 0x18400, URZ ;  /* 0x000184000c147890 */ /* 0x000fe4000fffe0ff */
[----:B------:R-:W-:-:S02]  /*1270*/  UIADD3 UR24, UPT, UPT, UR12, 0x24400, URZ ;  /* 0x000244000c187890 */ /* 0x000fc4000fffe0ff */
[----:B------:R-:W-:Y:S02]  /*1280*/  USHF.R.U32.HI UR18, URZ, 0x4, UR18 ;  /* 0x00000004ff127899 */ /* 0x000fe40008011612 */
[----:B------:R-:W-:Y:S02]  /*1290*/  USHF.R.U32.HI UR19, URZ, 0x4, UR19 ;  /* 0x00000004ff137899 */ /* 0x000fe40008011613 */
[----:B------:R-:W-:Y:S02]  /*12a0*/  USHF.R.U32.HI UR20, URZ, 0x4, UR20 ;  /* 0x00000004ff147899 */ /* 0x000fe40008011614 */
[----:B------:R-:W-:Y:S02]  /*12b0*/  USHF.R.U32.HI UR24, URZ, 0x4, UR24 ;  /* 0x00000004ff187899 */ /* 0x000fe40008011618 */
[----:B------:R-:W-:Y:S02]  /*12c0*/  ULOP3.LUT UR18, UR18, 0x3fc0, URZ, 0xc0, !UPT ;  /* 0x00003fc012127892 */ /* 0x000fe4000f8ec0ff */
[----:B------:R-:W-:Y:S01]  /*12d0*/  ULOP3.LUT UR19, UR19, 0x3fc0, URZ, 0xc0, !UPT ;  /* 0x00003fc013137892 */ /* 0x000fe2000f8ec0ff */
[----:B---3--:R-:W-:Y:S01]  /*12e0*/  R2UR UR39, R0 ;  /* 0x00000000002772ca */ /* 0x008fe200000e0000 */
[----:B------:R-:W-:-:S02]  /*12f0*/  ULOP3.LUT UR20, UR20, 0x3fc0, URZ, 0xc0, !UPT ;  /* 0x00003fc014147892 */ /* 0x000fc4000f8ec0ff */
[----:B------:R-:W-:Y:S02]  /*1300*/  ULOP3.LUT UR24, UR24, 0x3fc0, URZ, 0xc0, !UPT ;  /* 0x00003fc018187892 */ /* 0x000fe4000f8ec0ff */
[----:B------:R-:W-:Y:S02]  /*1310*/  ULEA.HI UR38, UR38, UR38, URZ, 0x1 ;  /* 0x0000002626267291 */ /* 0x000fe4000f8f08ff */
[----:B------:R-:W-:Y:S02]  /*1320*/  UISETP.NE.AND UP0, UPT, UR31, URZ, UPT ;  /* 0x000000ff1f00728c */ /* 0x000fe4000bf05270 */
[----:B------:R-:W-:Y:S02]  /*1330*/  UIADD3 UR27, UPT, UPT, UR12, 0x30, URZ ;  /* 0x000000300c1b7890 */ /* 0x000fe4000fffe0ff */
[----:B------:R-:W-:Y:S02]  /*1340*/  ULOP3.LUT UR18, UR18, 0x10000, URZ, 0xfc, !UPT ;  /* 0x0001000012127892 */ /* 0x000fe4000f8efcff */
[----:B------:R-:W-:-:S02]  /*1350*/  UIADD3 UR10, UPT, UPT, UR39, 0x100, URZ ;  /* 0x00000100270a7890 */ /* 0x000fc4000fffe0ff */
[----:B------:R-:W-:Y:S02]  /*1360*/  UIADD3 UR8, UPT, UPT, UR39, 0x40000100, URZ ;  /* 0x4000010027087890 */ /* 0x000fe4000fffe0ff */
[----:B------:R-:W-:Y:S02]  /*1370*/  UIADD3 UR6, UPT, UPT, UR39, -0x7fffff00, URZ ;  /* 0x8000010027067890 */ /* 0x000fe4000fffe0ff */
[----:B------:R-:W-:Y:S02]  /*1380*/  UIADD3 UR4, UPT, UPT, UR39, -0x3fffff00, URZ ;  /* 0xc000010027047890 */ /* 0x000fe4000fffe0ff */
[----:B------:R-:W-:Y:S02]  /*1390*/  UIADD3 UR11, UPT, UPT, UR39, 0x104, URZ ;  /* 0x00000104270b7890 */ /* 0x000fe4000fffe0ff */
[----:B------:R-:W-:Y:S02]  /*13a0*/  UIADD3 UR9, UPT, UPT, UR39, 0x40000104, URZ ;  /* 0x4000010427097890 */ /* 0x000fe4000fffe0ff */
[----:B------:R-:W-:-:S02]  /*13b0*/  UIADD3 UR7, UPT, UPT, UR39, -0x7ffffefc, URZ ;  /* 0x8000010427077890 */ /* 0x000fc4000fffe0ff */
[----:B------:R-:W-:Y:S02]  /*13c0*/  USHF.R.U32.HI UR33, URZ, 0x1, UR10 ;  /* 0x00000001ff217899 */ /* 0x000fe4000801160a */
[----:B------:R-:W-:Y:S02]  /*13d0*/  USHF.R.U32.HI UR25, URZ, 0x1, UR8 ;  /* 0x00000001ff197899 */ /* 0x000fe40008011608 */
[----:B------:R-:W-:Y:S02]  /*13e0*/  USHF.R.U32.HI UR17, URZ, 0x1, UR6 ;  /* 0x00000001ff117899 */ /* 0x000fe40008011606 */
[----:B------:R-:W-:Y:S02]  /*13f0*/  UIADD3 UR5, UPT, UPT, UR39, -0x3ffffefc, URZ ;  /* 0xc000010427057890 */ /* 0x000fe4000fffe0ff */
[----:B------:R-:W-:Y:S02]  /*1400*/  USHF.R.U32.HI UR16, URZ, 0x1, UR4 ;  /* 0x00000001ff107899 */ /* 0x000fe40008011604 */
[----:B------:R-:W-:-:S02]  /*1410*/  USHF.R.U32.HI UR52, URZ, 0x1a, UR11 ;  /* 0x0000001aff347899 */ /* 0x000fc4000801160b */
[----:B------:R-:W-:Y:S02]  /*1420*/  USHF.R.U32.HI UR46, URZ, 0x1a, UR9 ;  /* 0x0000001aff2e7899 */ /* 0x000fe40008011609 */
[----:B------:R-:W-:Y:S02]  /*1430*/  USHF.R.U32.HI UR42, URZ, 0x1a, UR7 ;  /* 0x0000001aff2a7899 */ /* 0x000fe40008011607 */
[----:B------:R-:W-:Y:S02]  /*1440*/  ULOP3.LUT UR33, UR33, 0x60000000, URZ, 0xc0, !UPT ;  /* 0x6000000021217892 */ /* 0x000fe4000f8ec0ff */
[----:B------:R-:W-:Y:S02]  /*1450*/  ULOP3.LUT UR25, UR25, 0x60000000, URZ, 0xc0, !UPT ;  /* 0x6000000019197892 */ /* 0x000fe4000f8ec0ff */
[----:B------:R-:W-:Y:S02]  /*1460*/  ULOP3.LUT UR17, UR17, 0x60000000, URZ, 0xc0, !UPT ;  /* 0x6000000011117892 */ /* 0x000fe4000f8ec0ff */
[----:B------:R-:W-:-:S02]  /*1470*/  USHF.R.U32.HI UR41, URZ, 0x1a, UR5 ;  /* 0x0000001aff297899 */ /* 0x000fc40008011605 */
[----:B------:R-:W-:Y:S02]  /*1480*/  ULOP3.LUT UR16, UR16, 0x60000000, URZ, 0xc0, !UPT ;  /* 0x6000000010107892 */ /* 0x000fe4000f8ec0ff */
[----:B------:R-:W-:Y:S02]  /*1490*/  ULOP3.LUT UR52, UR33, 0x30, UR52, 0xf8, !UPT ;  /* 0x0000003021347892 */ /* 0x000fe4000f8ef834 */
[----:B------:R-:W-:Y:S02]  /*14a0*/  ULOP3.LUT UR46, UR25, 0x30, UR46, 0xf8, !UPT ;  /* 0x00000030192e7892 */ /* 0x000fe4000f8ef82e */
[----:B------:R-:W-:Y:S02]  /*14b0*/  ULOP3.LUT UR42, UR17, 0x30, UR42, 0xf8, !UPT ;  /* 0x00000030112a7892 */ /* 0x000fe4000f8ef82a */
[----:B------:R-:W-:Y:S02]  /*14c0*/  ULOP3.LUT UR41, UR16, 0x30, UR41, 0xf8, !UPT ;  /* 0x0000003010297892 */ /* 0x000fe4000f8ef829 */
[----:B------:R-:W-:-:S02]  /*14d0*/  ULOP3.LUT UR53, UR52, UR40, URZ, 0xfc, !UPT ;  /* 0x0000002834357292 */ /* 0x000fc4000f8efcff */
[----:B------:R-:W-:Y:S02]  /*14e0*/  ULOP3.LUT UR47, UR46, UR40, URZ, 0xfc, !UPT ;  /* 0x000000282e2f7292 */ /* 0x000fe4000f8efcff */
[----:B------:R-:W-:Y:S02]  /*14f0*/  ULOP3.LUT UR43, UR42, UR40, URZ, 0xfc, !UPT ;  /* 0x000000282a2b7292 */ /* 0x000fe4000f8efcff */
[----:B------:R-:W-:Y:S02]  /*1500*/  ULOP3.LUT UR41, UR41, UR40, URZ, 0xfc, !UPT ;  /* 0x0000002829297292 */ /* 0x000fe4000f8efcff */
[----:B------:R-:W-:Y:S02]  /*1510*/  ULOP3.LUT UR19, UR19, 0x10000, URZ, 0xfc, !UPT ;  /* 0x0001000013137892 */ /* 0x000fe4000f8efcff */
[----:B------:R-:W-:Y:S02]  /*1520*/  ULOP3.LUT UR20, UR20, 0x10000, URZ, 0xfc, !UPT ;  /* 0x0001000014147892 */ /* 0x000fe4000f8efcff */
[----:B------:R-:W-:-:S02]  /*1530*/  ULOP3.LUT UR24, UR24, 0x10000, URZ, 0xfc, !UPT ;  /* 0x0001000018187892 */ /* 0x000fc4000f8efcff */
[----:B------:R-:W-:Y:S02]  /*1540*/  USHF.R.S32.HI UR38, URZ, 0x1, UR38 ;  /* 0x00000001ff267899 */ /* 0x000fe40008011426 */
[----:B------:R-:W-:Y:S01]  /*1550*/  UISETP.NE.AND UP1, UPT, UR31, URZ, UPT ;  /* 0x000000ff1f00728c */ /* 0x000fe2000bf25270 */
[----:B------:R-:W-:Y:S01]  /*1560*/  UMOV UR37, URZ ;  /* 0x000000ff00257c82 */ /* 0x000fe20008000000 */
[----:B------:R-:W-:Y:S01]  /*1570*/  UMOV UR36, URZ ;  /* 0x000000ff00247c82 */ /* 0x000fe20008000000 */
[----:B------:R-:W-:Y:S01]  /*1580*/  UMOV UR52, URZ ;  /* 0x000000ff00347c82 */ /* 0x000fe20008000000 */
[----:B------:R-:W-:Y:S01]  /*1590*/  UMOV UR46, URZ ;  /* 0x000000ff002e7c82 */ /* 0x000fe20008000000 */
[----:B------:R-:W-:Y:S01]  /*15a0*/  UMOV UR42, URZ ;  /* 0x000000ff002a7c82 */ /* 0x000fe20008000000 */
[----:B------:R-:W-:-:S05]  /*15b0*/  UMOV UR40, URZ ;  /* 0x000000ff00287c82 */ /* 0x000fca0008000000 */
.L_x_24:
[----:B-----5:R-:W-:Y:S01]  /*15c0*/  PLOP3.LUT P1, PT, PT, PT, PT, 0x80, 0x8 ;  /* 0x000000000008781c */ /* 0x020fe20003f2f070 */
[----:B------:R-:W-:Y:S02]  /*15d0*/  UIADD3 UR26, UPT, UPT, UR38, UR26, URZ ;  /* 0x0000001a261a7290 */ /* 0x000fe4000fffe0ff */
[----:B------:R-:W-:Y:S01]  /*15e0*/  UPLOP3.LUT UP4, UPT, UPT, UPT, UPT, 0x40, 0x4 ;  /* 0x000000000004789c */ /* 0x000fe20003f8e870 */
[----:B---34-:R-:W-:Y:S10]  /*15f0*/  BRA.U UP0, `(.L_x_17) ;  /* 0x00000001001c7547 */ /* 0x018ff4000b800000 */
[----:B------:R-:W-:Y:S01]  /*1600*/  USHF.L.U32 UR16, UR37, 0x1f, URZ ;  /* 0x0000001f25107899 */ /* 0x000fe200080006ff */
[----:B------:R-:W-:Y:S01]  /*1610*/  SHF.L.U32 R2, R3, 0x1f, RZ ;  /* 0x0000001f03027819 */ /* 0x000fe200000006ff */
[----:B------:R-:W-:-:S04]  /*1620*/  ULEA UR17, UR36, UR12, 0x3 ;  /* 0x0000000c24117291 */ /* 0x000fc8000f8e18ff */
[----:B------:R-:W-:-:S05]  /*1630*/  MOV R0, UR16 ;  /* 0x0000001000007c02 */ /* 0x000fca0008000f00 */
[----:B------:R3:W4:Y:S01]  /*1640*/  SYNCS.PHASECHK.TRANS64.TRYWAIT P1, [UR17], R0 ;  /* 0x00000000ff0075a7 */ /* 0x0007220008021111 */
[----:B------:R-:W5:Y:S02]  /*1650*/  SYNCS.PHASECHK.TRANS64.TRYWAIT P0, [UR12+0x38], R2 ;  /* 0x00003802ff0075a7 */ /* 0x000f64000800110c */
[----:B---345:R-:W-:Y:S05]  /*1660*/  @!P0 BRA `(.L_x_18) ;  /* 0x00000034001c8947 */ /* 0x038fea0003800000 */
.L_x_17:
[----:B------:R-:W-:-:S05]  /*1670*/  UMOV UR35, URZ ;  /* 0x000000ff00237c82 */ /* 0x000fca0008000000 */
.L_x_22:
[----:B----45:R-:W-:Y:S05]  /*1680*/  BRA.U UP0, `(.L_x_19) ;  /* 0x0000000100a87547 */ /* 0x030fea000b800000 */
[----:B------:R-:W-:Y:S02]  /*1690*/  USHF.L.U32 UR25, UR36, 0xa, URZ ;  /* 0x0000000a24197899 */ /* 0x000fe400080006ff */
[----:B------:R-:W-:Y:S02]  /*16a0*/  ULEA UR60, UR36, UR18, 0x6 ;  /* 0x00000012243c7291 */ /* 0x000fe4000f8e30ff */
[----:B------:R-:W-:Y:S02]  /*16b0*/  UIADD3 UR16, UPT, UPT, UR25, 0x6, URZ ;  /* 0x0000000619107890 */ /* 0x000fe4000fffe0ff */
[----:B------:R-:W-:Y:S02]  /*16c0*/  ULEA UR17, UR36, UR12, 0x3 ;  /* 0x0000000c24117291 */ /* 0x000fe4000f8e18ff */
[----:B------:R-:W-:Y:S02]  /*16d0*/  UIADD3 UR34, UPT, UPT, UR16, UR24, URZ ;  /* 0x0000001810227290 */ /* 0x000fe4000fffe0ff */
[----:B------:R-:W-:Y:S02]  /*16e0*/  ULEA UR62, UR36, UR19, 0x5 ;  /* 0x00000013243e7291 */ /* 0x000fe4000f8e28ff */
[----:B------:R-:W-:Y:S02]  /*16f0*/  UIADD3 UR58, UPT, UPT, UR60, 0x20, URZ ;  /* 0x000000203c3a7890 */ /* 0x000fe4000fffe0ff */
[----:B------:R-:W-:Y:S02]  /*1700*/  UIADD3 UR56, UPT, UPT, UR25, UR24, URZ ;  /* 0x0000001819387290 */ /* 0x000fe4000fffe0ff */
[----:B------:R-:W-:Y:S02]  /*1710*/  UIADD3 UR54, UPT, UPT, UR25, UR20, URZ ;  /* 0x0000001419367290 */ /* 0x000fe4000fffe0ff */
[----:B------:R-:W-:Y:S02]  /*1720*/  UIADD3 UR50, UPT, UPT, UR24, 0x2, UR25 ;  /* 0x0000000218327890 */ /* 0x000fe4000fffe019 */
[----:B------:R-:W-:Y:S02]  /*1730*/  UIADD3 UR48, UPT, UPT, UR20, 0x2, UR25 ;  /* 0x0000000214307890 */ /* 0x000fe4000fffe019 */
[----:B------:R-:W-:Y:S02]  /*1740*/  UIADD3 UR44, UPT, UPT, UR24, 0x4, UR25 ;  /* 0x00000004182c7890 */ /* 0x000fe4000fffe019 */
[----:B------:R-:W-:Y:S02]  /*1750*/  UIADD3 UR64, UPT, UPT, UR20, 0x4, UR25 ;  /* 0x0000000414407890 */ /* 0x000fe4000fffe019 */
[----:B------:R-:W-:Y:S02]  /*1760*/  UIADD3 UR33, UPT, UPT, UR17, 0x18, URZ ;  /* 0x0000001811217890 */ /* 0x000fe4000fffe0ff */
[----:B------:R-:W-:Y:S01]  /*1770*/  UIADD3 UR16, UPT, UPT, UR16, UR20, URZ ;  /* 0x0000001410107290 */ /* 0x000fe2000fffe0ff */
[----:B------:R-:W-:Y:S01]  /*1780*/  UMOV UR63, 0x4008 ;  /* 0x00004008003f7882 */ /* 0x000fe20000000000 */
        /* <DEDUP_REMOVED lines=8> */
[----:B------:R-:W-:Y:S05]  /*1810*/  @P1 BRA `(.L_x_20) ;  /* 0x0000000000101947 */ /* 0x000fea0003800000 */
[----:B------:R-:W-:Y:S06]  /*1820*/  USHF.L.U32 UR25, UR37, 0x1f, URZ ;  /* 0x0000001f25197899 */ /* 0x000fec00080006ff */
[----:B---3--:R-:W-:Y:S04]  /*1830*/  MOV R0, UR25 ;  /* 0x0000001900007c02 */ /* 0x008fe80008000f00 */
[----:B------:R-:W3:Y:S02]  /*1840*/  SYNCS.PHASECHK.TRANS64.TRYWAIT P0, [UR17], R0 ;  /* 0x00000000ff0075a7 */ /* 0x000ee40008001111 */
[----:B---3--:R-:W-:Y:S05]  /*1850*/  @!P0 BRA `(.L_x_21) ;  /* 0x0000003000c08947 */ /* 0x008fea0003800000 */
.L_x_20:
[----:B------:R4:W-:Y:S01]  /*1860*/  UTCCP.T.S.2CTA.4x32dp128bit tmem[UR39+0x100], gdesc[UR62] ;  /* 0x0001003e270079e7 */ /* 0x0009e20009300000 */
[----:B------:R4:W-:Y:S01]  /*1870*/  UTCCP.T.S.2CTA.4x32dp128bit tmem[UR39+0x104], gdesc[UR60] ;  /* 0x0001043c270079e7 */ /* 0x0009e20009300000 */
[----:B------:R4:W-:Y:S01]  /*1880*/  UTCCP.T.S.2CTA.4x32dp128bit tmem[UR39+0x108], gdesc[UR58] ;  /* 0x0001083a270079e7 */ /* 0x0009e20009300000 */
[----:B------:R4:W-:Y:S01]  /*1890*/  UTCQMMA.2CTA gdesc[UR54], gdesc[UR56], tmem[UR39], tmem[UR52], idesc[UR53], tmem[UR10], UP4 ;  /* 0x000a343836007dea */ /* 0x0009e2000a200327 */
[----:B------:R-:W-:Y:S01]  /*18a0*/  UPLOP3.LUT UP4, UPT, UPT, UPT, UPT, 0x80, 0x8 ;  /* 0x000000000008789c */ /* 0x000fe20003f8f070 */
[----:B------:R4:W-:Y:S01]  /*18b0*/  UTCQMMA.2CTA gdesc[UR48], gdesc[UR50], tmem[UR39], tmem[UR46], idesc[UR47], tmem[UR8], UPT ;  /* 0x00082e3230007dea */ /* 0x0009e2000ba00327 */
[----:B------:R4:W-:Y:S01]  /*18c0*/  UTCQMMA.2CTA gdesc[UR64], gdesc[UR44], tmem[UR39], tmem[UR42], idesc[UR43], tmem[UR6], UPT ;  /* 0x00062a2c40007dea */ /* 0x0009e2000ba00327 */
[----:B------:R-:W-:Y:S01]  /*18d0*/  UMOV UR66, UR34 ;  /* 0x0000002200427c82 */ /* 0x000fe20008000000 */
[----:B------:R-:W-:Y:S01]  /*18e0*/  UMOV UR67, 0x40004040 ;  /* 0x4000404000437882 */ /* 0x000fe20000000000 */
[----:B------:R-:W-:Y:S02]  /*18f0*/  UMOV UR17, 0x40004040 ;  /* 0x4000404000117882 */ /* 0x000fe40000000000 */
[----:B------:R4:W-:Y:S01]  /*1900*/  UTCQMMA.2CTA gdesc[UR16], gdesc[UR66], tmem[UR39], tmem[UR40], idesc[UR41], tmem[UR4], UPT ;  /* 0x0004284210007dea */ /* 0x0009e2000ba00327 */
[----:B------:R4:W-:Y:S01]  /*1910*/  UTCBAR.2CTA.MULTICAST [UR33], URZ, UR32 ;  /* 0x000000ff210073e9 */ /* 0x0009e20008200820 */
[----:B------:R-:W-:Y:S02]  /*1920*/  NOP ;  /* 0x0000000000007918 */ /* 0x000fe40000000000 */
.L_x_19:
[----:B------:R-:W-:Y:S01]  /*1930*/  UIADD3 UR36, UPT, UPT, UR36, 0x1, URZ ;  /* 0x0000000124247890 */ /* 0x000fe2000fffe0ff */
[----:B------:R-:W-:Y:S01]  /*1940*/  PLOP3.LUT P1, PT, PT, PT, PT, 0x80, 0x8 ;  /* 0x000000000008781c */ /* 0x000fe20003f2f070 */
[----:B------:R-:W-:Y:S02]  /*1950*/  UISETP.GT.U32.AND UP3, UPT, UR35, 0x1e, UPT ;  /* 0x0000001e2300788c */ /* 0x000fe4000bf64070 */
[----:B------:R-:W-:Y:S02]  /*1960*/  UISETP.NE.AND UP2, UPT, UR36, 0x3, UPT ;  /* 0x000000032400788c */ /* 0x000fe4000bf45270 */
[----:B------:R-:W-:Y:S02]  /*1970*/  UISETP.NE.OR UP3, UPT, UR31, URZ, UP3 ;  /* 0x000000ff1f00728c */ /* 0x000fe40009f65670 */
[----:B----4-:R-:W-:Y:S02]  /*1980*/  USEL UR16, URZ, 0x1, UP2 ;  /* 0x00000001ff107887 */ /* 0x010fe40009000000 */
[----:B------:R-:W-:Y:S02]  /*1990*/  USEL UR36, UR36, URZ, UP2 ;  /* 0x000000ff24247287 */ /* 0x000fe40009000000 */
[----:B------:R-:W-:Y:S01]  /*19a0*/  ULOP3.LUT UR37, UR37, UR16, URZ, 0x3c, !UPT ;  /* 0x0000001025257292 */ /* 0x000fe2000f8e3cff */
[----:B------:R-:W-:Y:S01]  /*19b0*/  PLOP3.LUT P0, PT, PT, PT, UP3, 0x80, 0x8 ;  /* 0x000000000008781c */ /* 0x000fe20003f0f038 */
[----:B------:R-:W-:Y:S03]  /*19c0*/  UIADD3 UR35, UPT, UPT, UR35, 0x1, URZ ;  /* 0x0000000123237890 */ /* 0x000fe6000fffe0ff */
[----:B------:R-:W-:Y:S02]  /*19d0*/  @!UP3 USHF.L.U32 UR16, UR37, 0x1f, URZ ;  /* 0x0000001f2510b899 */ /* 0x000fe400080006ff */
[----:B------:R-:W-:Y:S02]  /*19e0*/  @!UP3 ULEA UR17, UR36, UR12, 0x3 ;  /* 0x0000000c2411b291 */ /* 0x000fe4000f8e18ff */
[----:B------:R-:W-:Y:S02]  /*19f0*/  UISETP.NE.AND UP2, UPT, UR35, 0x20, UPT ;  /* 0x000000202300788c */ /* 0x000fe4000bf45270 */
[----:B---3--:R-:W-:Y:S05]  /*1a00*/  IMAD.U32 R0, RZ, RZ, UR16 ;  /* 0x00000010ff007e24 */ /* 0x008fea000f8e00ff */
[----:B------:R4:W5:Y:S02]  /*1a10*/  @!P0 SYNCS.PHASECHK.TRANS64.TRYWAIT P1, [UR17], R0 ;  /* 0x00000000ff0085a7 */ /* 0x0009640008021111 */
[----:B------:R-:W-:Y:S05]  /*1a20*/  BRA.U UP2, `(.L_x_22) ;  /* 0xfffffffd02147547 */ /* 0x000fea000b83ffff */
[----:B------:R-:W-:Y:S05]  /*1a30*/  BRA.U UP1, `(.L_x_23) ;  /* 0x00000001010c7547 */ /* 0x000fea000b800000 */
[----:B------:R-:W-:Y:S02]  /*1a40*/  UMOV UR16, 0x3 ;  /* 0x0000000300107882 */ /* 0x000fe40000000000 */
[----:B------:R3:W-:Y:S01]  /*1a50*/  UTCBAR.2CTA.MULTICAST [UR27], URZ, UR16 ;  /* 0x000000ff1b0073e9 */ /* 0x0007e20008200810 */
[----:B------:R-:W-:Y:S02]  /*1a60*/  NOP ;  /* 0x0000000000007918 */ /* 0x000fe40000000000 */
.L_x_23:
[----:B------:R-:W-:Y:S01]  /*1a70*/  UISETP.GE.AND UP2, UPT, UR26, 0x100, UPT ;  /* 0x000001001a00788c */ /* 0x000fe2000bf46270 */
[----:B------:R-:W-:-:S08]  /*1a80*/  LOP3.LUT R3, R3, 0x1, RZ, 0x3c, !PT ;  /* 0x0000000103037812 */ /* 0x000fd000078e3cff */
[----:B------:R-:W-:Y:S05]  /*1a90*/  BRA.U !UP2, `(.L_x_24) ;  /* 0xfffffff90ac87547 */ /* 0x000fea000b83ffff */
.L_x_16:
[----:B------:R-:W-:-:S09]  /*1aa0*/  UISETP.NE.AND UP0, UPT, UR28, URZ, UPT ;  /* 0x000000ff1c00728c */ /* 0x000fd2000bf05270 */
[----:B------:R-:W-:Y:S05]  /*1ab0*/  BRA.U UP0, `(.L_x_25) ;  /* 0x00000001006c7547 */ /* 0x000fea000b800000 */
[----:B----4-:R-:W4:Y:S01]  /*1ac0*/  S2R R0, SR_CgaCtaId ;  /* 0x0000000000007919 */ /* 0x010f220000008800 */
[----:B------:R-:W-:Y:S01]  /*1ad0*/  MOV R5, 0x400 ;  /* 0x0000040000057802 */ /* 0x000fe20000000f00 */
[----:B------:R-:W-:-:S04]  /*1ae0*/  IMAD.U32 R2, R3, -0x80000000, RZ ;  /* 0x8000000003027824 */ /* 0x000fc800078e00ff */
[----:B------:R-:W-:Y:S01]  /*1af0*/  IMAD.MOV.U32 R3, RZ, RZ, R2 ;  /* 0x000000ffff037224 */ /* 0x000fe200078e0002 */
[----:B----4-:R-:W-:-:S04]  /*1b00*/  LEA R5, R0, R5, 0x18 ;  /* 0x0000000500057211 */ /* 0x010fc800078ec0ff */
[----:B------:R4:W5:Y:S03]  /*1b10*/  SYNCS.PHASECHK.TRANS64.TRYWAIT P0, [R5+URZ+0x38], R3 ;  /* 0x00003803050075a7 */ /* 0x00096600080011ff */
[----:B-----5:R-:W-:Y:S05]  /*1b20*/  @!P0 NANOSLEEP.SYNCS 0x989680 ;  /* 0x009896800000895d */ /* 0x020fea0003900000 */
[----:B------:R-:W5:Y:S02]  /*1b30*/  @!P0 SYNCS.PHASECHK.TRANS64 P0, [R5+URZ+0x38], R3 ;  /* 0x00003803050085a7 */ /* 0x000f6400080010ff */
[----:B-----5:R-:W-:Y:S05]  /*1b40*/  @P0 BRA `(.L_x_25) ;  /* 0x0000000000480947 */ /* 0x020fea0003800000 */
.L_x_26:
[----:B-----5:R5:W4:Y:S02]  /*1b50*/  SYNCS.PHASECHK.TRANS64.TRYWAIT P0, [R5+URZ+0x38], R3 ;  /* 0x00003803050075a7 */ /* 0x020b2400080011ff */
[----:B----4-:R-:W-:Y:S05]  /*1b60*/  @!P0 NANOSLEEP.SYNCS 0x989680 ;  /* 0x009896800000895d */ /* 0x010fea0003900000 */
[----:B------:R-:W4:Y:S02]  /*1b70*/  @!P0 SYNCS.PHASECHK.TRANS64 P0, [R5+URZ+0x38], R3 ;  /* 0x00003803050085a7 */ /* 0x000f2400080010ff */
[----:B----4-:R-:W-:Y:S05]  /*1b80*/  @!P0 BRA `(.L_x_26) ;  /* 0xfffffffc00f08947 */ /* 0x010fea000383ffff */
[----:B------:R-:W-:Y:S05]  /*1b90*/  BRA `(.L_x_25) ;  /* 0x0000000000347947 */ /* 0x000fea0003800000 */
.L_x_15:
[----:B------:R-:W-:-:S13]  /*1ba0*/  ISETP.NE.AND P0, PT, R65, RZ, PT ;  /* 0x000000ff4100720c */ /* 0x000fda0003f05270 */
[----:B------:R-:W-:Y:S05]  /*1bb0*/  @P0 BRA `(.L_x_27) ;  /* 0x0000000000280947 */ /* 0x000fea0003800000 */
[----:B------:R-:W-:Y:S01]  /*1bc0*/  UMOV UR5, 0x400 ;  /* 0x0000040000057882 */ /* 0x000fe20000000000 */
[----:B------:R-:W-:Y:S01]  /*1bd0*/  UMOV UR4, 0x20 ;  /* 0x0000002000047882 */ /* 0x000fe20000000000 */
[----:B------:R-:W-:Y:S02]  /*1be0*/  ULEA UR5, UR12, UR5, 0x18 ;  /* 0x000000050c057291 */ /* 0x000fe4000f8ec0ff */
[----:B------:R-:W-:-:S04]  /*1bf0*/  UIADD3 UR6, UPT, UPT, -UR4, 0x100000, URZ ;  /* 0x0010000004067890 */ /* 0x000fc8000fffe1ff */
[----:B------:R-:W-:Y:S02]  /*1c00*/  USHF.L.U32 UR7, UR6, 0xb, URZ ;  /* 0x0000000b06077899 */ /* 0x000fe400080006ff */
[----:B------:R-:W-:Y:S01]  /*1c10*/  USHF.L.U32 UR6, UR6, 0x1, URZ ;  /* 0x0000000106067899 */ /* 0x000fe200080006ff */
[----:B------:R-:W-:Y:S01]  /*1c20*/  ELECT P0, URZ, PT ;  /* 0x0000000000ff782f */ /* 0x000fe20003800000 */
[----:B------:R-:W5:Y:S10]  /*1c30*/  FENCE.VIEW.ASYNC.S ;  /* 0x00000000000073c6 */ /* 0x000f740000000000 */
[----:B-----5:R5:W4:Y:S01]  /*1c40*/  SYNCS.EXCH.64 URZ, [UR5+0x40], UR6 ;  /* 0x0000400605ff75b2 */ /* 0x020b220008000100 */
[----:B------:R-:W-:Y:S01]  /*1c50*/  NOP ;  /* 0x0000000000007918 */ /* 0x000fe20000000000 */
.L_x_27:
[----:B------:R-:W-:Y:S01]  /*1c60*/  NOP ;  /* 0x0000000000007918 */ /* 0x000fe20000000000 */
.L_x_25:
[C---:B------:R-:W-:Y:S02]  /*1c70*/  ISETP.NE.AND P0, PT, R65.reuse, RZ, PT ;  /* 0x000000ff4100720c */ /* 0x040fe40003f05270 */
[----:B----45:R-:W-:-:S11]  /*1c80*/  ISETP.GT.AND P1, PT, R65, 0x3, PT ;  /* 0x000000034100780c */ /* 0x030fd60003f24270 */
[----:B------:R-:W-:Y:S05]  /*1c90*/  @P0 BRA `(.L_x_28) ;  /* 0x00000000002c0947 */ /* 0x000fea0003800000 */
[----:B------:R-:W4:Y:S01]  /*1ca0*/  S2UR UR5, SR_CgaCtaId ;  /* 0x00000000000579c3 */ /* 0x000f220000008800 */
[----:B------:R-:W-:Y:S01]  /*1cb0*/  UMOV UR6, 0x400 ;  /* 0x0000040000067882 */ /* 0x000fe20000000000 */
[----:B------:R-:W-:Y:S01]  /*1cc0*/  UMOV UR4, 0x20 ;  /* 0x0000002000047882 */ /* 0x000fe20000000000 */
[----:B------:R-:W-:Y:S01]  /*1cd0*/  ELECT P2, URZ, PT ;  /* 0x0000000000ff782f */ /* 0x000fe20003840000 */
[----:B----4-:R-:W-:Y:S02]  /*1ce0*/  ULEA UR5, UR5, UR6, 0x18 ;  /* 0x0000000605057291 */ /* 0x010fe4000f8ec0ff */
[----:B------:R-:W-:-:S04]  /*1cf0*/  UIADD3 UR6, UPT, UPT, -UR4, 0x100000, URZ ;  /* 0x0010000004067890 */ /* 0x000fc8000fffe1ff */
[----:B------:R-:W-:Y:S02]  /*1d00*/  USHF.L.U32 UR7, UR6, 0xb, URZ ;  /* 0x0000000b06077899 */ /* 0x000fe400080006ff */
[----:B------:R-:W-:Y:S01]  /*1d10*/  USHF.L.U32 UR6, UR6, 0x1, URZ ;  /* 0x0000000106067899 */ /* 0x000fe200080006ff */
[----:B------:R-:W4:Y:S11]  /*1d20*/  FENCE.VIEW.ASYNC.S ;  /* 0x00000000000073c6 */ /* 0x000f360000000000 */
[----:B----4-:R4:W5:Y:S01]  /*1d30*/  SYNCS.EXCH.64 URZ, [UR5+0x40], UR6 ;  /* 0x0000400605ff75b2 */ /* 0x0109620008000100 */
[----:B------:R-:W-:Y:S01]  /*1d40*/  NOP ;  /* 0x0000000000007918 */ /* 0x000fe20000000000 */
.L_x_28:
[----:B------:R-:W-:Y:S01]  /*1d50*/  NOP ;  /* 0x0000000000007918 */ /* 0x000fe20000000000 */
[----:B------:R-:W-:Y:S01]  /*1d60*/  @P1 NOP ;  /* 0x0000000000001918 */ /* 0x000fe20000000000 */
[----:B------:R-:W-:Y:S05]  /*1d70*/  @P1 BRA `(.L_x_29) ;  /* 0x0000002c00101947 */ /* 0x000fea0003800000 */
[----:B------:R-:W-:Y:S05]  /*1d80*/  @P0 BRA `(.L_x_30) ;  /* 0x00000000002c0947 */ /* 0x000fea0003800000 */
[----:B----4-:R-:W4:Y:S01]  /*1d90*/  S2UR UR5, SR_CgaCtaId ;  /* 0x00000000000579c3 */ /* 0x010f220000008800 */
        /* <DEDUP_REMOVED lines=10> */
.L_x_30:
[----:B------:R-:W-:Y:S01]  /*1e40*/  NOP ;  /* 0x0000000000007918 */ /* 0x000fe20000000000 */
[----:B------:R-:W-:Y:S05]  /*1e50*/  @P0 BRA `(.L_x_31) ;  /* 0x00000004008c0947 */ /* 0x000fea0003800000 */
[----:B------:R-:W4:Y:S01]  /*1e60*/  S2R R5, SR_CgaCtaId ;  /* 0x0000000000057919 */ /* 0x000f220000008800 */
[----:B-----5:R-:W-:Y:S01]  /*1e70*/  NOP ;  /* 0x0000000000007918 */ /* 0x020fe20000000000 */
[----:B------:R-:W-:Y:S02]  /*1e80*/  MOV R0, 0x40 ;  /* 0x0000004000007802 */ /* 0x000fe40000000f00 */
[----:B------:R-:W-:Y:S02]  /*1e90*/  MOV R4, 0x400 ;  /* 0x0000040000047802 */ /* 0x000fe40000000f00 */
[C---:B----4-:R-:W-:Y:S02]  /*1ea0*/  LEA R0, R5.reuse, R0, 0x18 ;  /* 0x0000000005007211 */ /* 0x050fe400078ec0ff */
[----:B------:R-:W-:-:S04]  /*1eb0*/  LEA R4, R5, R4, 0x18 ;  /* 0x0000000405047211 */ /* 0x000fc800078ec0ff */
[----:B------:R-:W4:Y:S02]  /*1ec0*/  LDS.U8 R0, [R0] ;  /* 0x0000000000007984 */ /* 0x000f240000000000 */
[----:B----4-:R-:W-:-:S13]  /*1ed0*/  ISETP.NE.AND P0, PT, R0, RZ, PT ;  /* 0x000000ff0000720c */ /* 0x010fda0003f05270 */
[----:B------:R-:W-:Y:S05]  /*1ee0*/  @P0 BRA `(.L_x_32) ;  /* 0x0000000400500947 */ /* 0x000fea0003800000 */
[C---:B------:R-:W-:Y:S02]  /*1ef0*/  LOP3.LUT R0, R5.reuse, 0x1, RZ, 0xc0, !PT ;  /* 0x0000000105007812 */ /* 0x040fe400078ec0ff */
[----:B------:R-:W-:Y:S02]  /*1f00*/  LOP3.LUT R10, R5, 0x1, RZ, 0x3c, !PT ;  /* 0x00000001050a7812 */ /* 0x000fe400078e3cff */
[----:B------:R-:W-:-:S13]  /*1f10*/  ISETP.NE.U32.AND P1, PT, R0, 0x1, PT ;  /* 0x000000010000780c */ /* 0x000fda0003f25070 */
[----:B------:R-:W-:Y:S05]  /*1f20*/  @!P1 BRA `(.L_x_33) ;  /* 0x0000000000c49947 */ /* 0x000fea0003800000 */
[----:B------:R-:W-:Y:S01]  /*1f30*/  ELECT P0, URZ, PT ;  /* 0x0000000000ff782f */ /* 0x000fe20003800000 */
[----:B------:R-:W-:-:S12]  /*1f40*/  BSSY B0, `(.L_x_33) ;  /* 0x000002f000007945 */ /* 0x000fd80003800000 */
[----:B------:R-:W-:Y:S05]  /*1f50*/  @!P0 BRA `(.L_x_34) ;  /* 0x0000000000b48947 */ /* 0x000fea0003800000 */
[----:B------:R-:W-:-:S05]  /*1f60*/  UMOV UR4, 0x10 ;  /* 0x0000001000047882 */ /* 0x000fca0000000000 */
[----:B------:R-:W-:Y:S04]  /*1f70*/  DEPBAR.LE SB4, 0x36 ;  /* 0x0000cd800000791a */ /* 0x000fe80000000000 */
[----:B------:R-:W4:Y:S02]  /*1f80*/  UTCATOMSWS.2CTA.FIND_AND_SET.ALIGN UP0, UR4, UR4 ;  /* 0x00000004000475e3 */ /* 0x000f240008200800 */
[----:B----4-:R-:W-:Y:S01]  /*1f90*/  PLOP3.LUT P0, PT, PT, PT, UP0, 0x80, 0x8 ;  /* 0x000000000008781c */ /* 0x010fe20003f0f008 */
[----:B------:R-:W-:-:S03]  /*1fa0*/  IMAD.U32 R13, RZ, RZ, UR4 ;  /* 0x00000004ff0d7e24 */ /* 0x000fc6000f8e00ff */
[----:B------:R-:W-:-:S04]  /*1fb0*/  SEL R0, RZ, 0xffffffff, !P0 ;  /* 0xffffffffff007807 */ /* 0x000fc80004000000 */
[----:B------:R-:W-:-:S13]  /*1fc0*/  ISETP.NE.AND P0, PT, R0, RZ, PT ;  /* 0x000000ff0000720c */ /* 0x000fda0003f05270 */
[----:B------:R-:W-:Y:S05]  /*1fd0*/  @P0 BRA `(.L_x_35) ;  /* 0x0000000000240947 */ /* 0x000fea0003800000 */
.L_x_36:
[----:B------:R-:W-:Y:S05]  /*1fe0*/  NANOSLEEP 0x64 ;  /* 0x000000640000795d */ /* 0x000fea0003800000 */
[----:B------:R-:W-:-:S05]  /*1ff0*/  UMOV UR4, 0x10 ;  /* 0x0000001000047882 */ /* 0x000fca0000000000 */
[----:B------:R-:W-:Y:S04]  /*2000*/  DEPBAR.LE SB4, 0x36 ;  /* 0x0000cd800000791a */ /* 0x000fe80000000000 */
[----:B------:R-:W4:Y:S02]  /*2010*/  UTCATOMSWS.2CTA.FIND_AND_SET.ALIGN UP0, UR4, UR4 ;  /* 0x00000004000475e3 */ /* 0x000f240008200800 */
[----:B----4-:R-:W-:Y:S01]  /*2020*/  PLOP3.LUT P0, PT, PT, PT, UP0, 0x80, 0x8 ;  /* 0x000000000008781c */ /* 0x010fe20003f0f008 */
[----:B------:R-:W-:-:S03]  /*2030*/  IMAD.U32 R13, RZ, RZ, UR4 ;  /* 0x00000004ff0d7e24 */ /* 0x000fc6000f8e00ff */
[----:B------:R-:W-:-:S04]  /*2040*/  SEL R0, RZ, 0xffffffff, !P0 ;  /* 0xffffffffff007807 */ /* 0x000fc80004000000 */
[----:B------:R-:W-:-:S13]  /*2050*/  ISETP.NE.AND P0, PT, R0, RZ, PT ;  /* 0x000000ff0000720c */ /* 0x000fda0003f05270 */
[----:B------:R-:W-:Y:S05]  /*2060*/  @!P0 BRA `(.L_x_36) ;  /* 0xfffffffc00dc8947 */ /* 0x000fea000383ffff */
.L_x_35:
[----:B------:R-:W-:Y:S01]  /*2070*/  MOV R0, 0x60 ;  /* 0x0000006000007802 */ /* 0x000fe20000000f00 */
[----:B------:R-:W-:Y:S02]  /*2080*/  VIADD R7, R4, 0x48 ;  /* 0x0000004804077836 */ /* 0x000fe40000000000 */
[----:B------:R-:W-:Y:S01]  /*2090*/  IMAD.MOV.U32 R8, RZ, RZ, 0x4 ;  /* 0x00000004ff087424 */ /* 0x000fe200078e00ff */
[----:B------:R-:W-:Y:S02]  /*20a0*/  LEA R11, R5, R0, 0x18 ;  /* 0x00000000050b7211 */ /* 0x000fe400078ec0ff */
[----:B------:R-:W-:-:S03]  /*20b0*/  MOV R0, 0x58 ;  /* 0x0000005800007802 */ /* 0x000fc60000000f00 */
[----:B------:R-:W4:Y:S01]  /*20c0*/  LDS R14, [R11] ;  /* 0x000000000b0e7984 */ /* 0x000f220000000800 */
[----:B------:R-:W-:Y:S01]  /*20d0*/  LEA R3, R5, R0, 0x18 ;  /* 0x0000000005037211 */ /* 0x000fe200078ec0ff */
[----:B----4-:R-:W-:-:S04]  /*20e0*/  IMAD.U32 R14, R14, -0x80000000, RZ ;  /* 0x800000000e0e7824 */ /* 0x010fc800078e00ff */
[----:B------:R-:W4:Y:S02]  /*20f0*/  SYNCS.PHASECHK.TRANS64.TRYWAIT P0, [R3+URZ], R14 ;  /* 0x0000000e030075a7 */ /* 0x000f2400080011ff */
[----:B----4-:R-:W-:Y:S05]  /*2100*/  @P0 BRA `(.L_x_37) ;  /* 0x0000000000080947 */ /* 0x010fea0003800000 */
[----:B------:R-:W4:Y:S02]  /*2110*/  SYNCS.PHASECHK.TRANS64.TRYWAIT P0, [R3+URZ], R14 ;  /* 0x0000000e030075a7 */ /* 0x000f2400080011ff */
[----:B----4-:R-:W-:Y:S05]  /*2120*/  @!P0 BRA `(.L_x_38) ;  /* 0x0000002800ac8947 */ /* 0x010fea0003800000 */
.L_x_37:
[C---:B----4-:R-:W-:Y:S01]  /*2130*/  PRMT R3, R10.reuse, 0x654, R3 ;  /* 0x000006540a037816 */ /* 0x050fe20000000003 */
[C---:B------:R-:W-:Y:S01]  /*2140*/  IMAD.SHL.U32 R9, R13.reuse, 0x20, RZ ;  /* 0x000000200d097824 */ /* 0x040fe200078e00ff */
[----:B------:R-:W-:Y:S01]  /*2150*/  PRMT R2, R10, 0x654, R7 ;  /* 0x000006540a027816 */ /* 0x000fe20000000007 */
[----:B------:R-:W-:Y:S01]  /*2160*/  IMAD.MOV.U32 R6, RZ, RZ, 0xffff ;  /* 0x0000ffffff067424 */ /* 0x000fe200078e00ff */
[----:B------:R4:W-:Y:S01]  /*2170*/  SYNCS.ARRIVE.TRANS64.RED RZ, [R3+URZ], R8 ;  /* 0x0000000803ff79a7 */ /* 0x0009e200080004ff */
[----:B------:R-:W-:Y:S01]  /*2180*/  IMAD.MOV.U32 R0, RZ, RZ, 0x1 ;  /* 0x00000001ff007424 */ /* 0x000fe200078e00ff */
[----:B------:R5:W-:Y:S01]  /*2190*/  STS [R4+0x48], R9 ;  /* 0x0000480904007388 */ /* 0x000be20000000800 */
[----:B------:R-:W-:Y:S01]  /*21a0*/  VIADD R7, R13, 0x10 ;  /* 0x000000100d077836 */ /* 0x000fe20000000000 */
[----:B------:R-:W-:Y:S02]  /*21b0*/  SHF.L.U32 R6, R6, R13, RZ ;  /* 0x0000000d06067219 */ /* 0x000fe400000006ff */
[----:B------:R5:W-:Y:S02]  /*21c0*/  STAS [R2.64], R13 ;  /* 0x0000000d02007dbd */ /* 0x000be4000c0008ff */
[----:B------:R-:W-:-:S04]  /*21d0*/  SHF.L.U32 R7, R0, R7, RZ ;  /* 0x0000000700077219 */ /* 0x000fc800000006ff */
[----:B------:R-:W-:Y:S02]  /*21e0*/  LOP3.LUT R6, R7, R6, RZ, 0xfc, !PT ;  /* 0x0000000607067212 */ /* 0x000fe400078efcff */
[----:B----4-:R-:W-:-:S04]  /*21f0*/  MOV R8, 0x50 ;  /* 0x0000005000087802 */ /* 0x010fc80000000f00 */
[----:B------:R-:W-:-:S05]  /*2200*/  LEA R7, R5, R8, 0x18 ;  /* 0x0000000805077211 */ /* 0x000fca00078ec0ff */
[----:B------:R5:W-:Y:S04]  /*2210*/  ATOMS.OR RZ, [R7], R6 ;  /* 0x0000000607ff738c */ /* 0x000be80003000000 */
[----:B------:R5:W-:Y:S02]  /*2220*/  ATOMS.XOR RZ, [R11], R0 ;  /* 0x000000000bff738c */ /* 0x000be40003800000 */
.L_x_34:
[----:B-123--:R-:W-:Y:S05]  /*2230*/  BSYNC B0 ;  /* 0x0000000000007941 */ /* 0x00efea0003800000 */
.L_x_33:
[----:B------:R-:W-:Y:S05]  /*2240*/  @P1 BRA `(.L_x_39) ;  /* 0x0000000000881947 */ /* 0x000fea0003800000 */
[----:B------:R-:W-:Y:S05]  /*2250*/  WARPSYNC.ALL ;  /* 0x0000000000007948 */ /* 0x000fea0003800000 */
[----:B------:R-:W-:Y:S01]  /*2260*/  NOP ;  /* 0x0000000000007918 */ /* 0x000fe20000000000 */
[----:B------:R-:W-:-:S13]  /*2270*/  ELECT P0, URZ, PT ;  /* 0x0000000000ff782f */ /* 0x000fda0003800000 */
[----:B------:R-:W-:Y:S05]  /*2280*/  @!P0 BRA `(.L_x_39) ;  /* 0x0000000000788947 */ /* 0x000fea0003800000 */
[----:B-----5:R-:W-:Y:S02]  /*2290*/  MOV R0, 0x60 ;  /* 0x0000006000007802 */ /* 0x020fe40000000f00 */
[----:B------:R-:W-:Y:S02]  /*22a0*/  MOV R2, 0x58 ;  /* 0x0000005800027802 */ /* 0x000fe40000000f00 */
[C---:B------:R-:W-:Y:S02]  /*22b0*/  LEA R7, R5.reuse, R0, 0x18 ;  /* 0x0000000005077211 */ /* 0x040fe400078ec0ff */
[----:B------:R-:W-:-:S03]  /*22c0*/  LEA R3, R5, R2, 0x18 ;  /* 0x0000000205037211 */ /* 0x000fc600078ec0ff */
[----:B------:R-:W4:Y:S02]  /*22d0*/  LDS R0, [R7] ;  /* 0x0000000007007984 */ /* 0x000f240000000800 */
[----:B----4-:R-:W-:-:S04]  /*22e0*/  IMAD.U32 R8, R0, -0x80000000, RZ ;  /* 0x8000000000087824 */ /* 0x010fc800078e00ff */
[----:B------:R-:W4:Y:S02]  /*22f0*/  SYNCS.PHASECHK.TRANS64.TRYWAIT P0, [R3+URZ], R8 ;  /* 0x00000008030075a7 */ /* 0x000f2400080011ff */
[----:B----4-:R-:W-:Y:S05]  /*2300*/  @P0 BRA `(.L_x_40) ;  /* 0x0000000000080947 */ /* 0x010fea0003800000 */
[----:B------:R-:W4:Y:S02]  /*2310*/  SYNCS.PHASECHK.TRANS64.TRYWAIT P0, [R3+URZ], R8 ;  /* 0x00000008030075a7 */ /* 0x000f2400080011ff */
[----:B----4-:R-:W-:Y:S05]  /*2320*/  @!P0 BRA `(.L_x_41) ;  /* 0x0000002800448947 */ /* 0x010fea0003800000 */
.L_x_40:
[----:B------:R-:W5:Y:S01]  /*2330*/  LDS R13, [R4+0x48] ;  /* 0x00004800040d7984 */ /* 0x000f620000000800 */
[----:B------:R-:W-:Y:S01]  /*2340*/  IMAD.MOV.U32 R2, RZ, RZ, 0xffff ;  /* 0x0000ffffff027424 */ /* 0x000fe200078e00ff */
[----:B----4-:R-:W-:Y:S01]  /*2350*/  PRMT R3, R10, 0x654, R3 ;  /* 0x000006540a037816 */ /* 0x010fe20000000003 */
[----:B------:R-:W-:Y:S02]  /*2360*/  IMAD.MOV.U32 R0, RZ, RZ, 0x1 ;  /* 0x00000001ff007424 */ /* 0x000fe400078e00ff */
[C---:B-----5:R-:W-:Y:S01]  /*2370*/  IMAD.SHL.U32 R11, R13.reuse, 0x20, RZ ;  /* 0x000000200d0b7824 */ /* 0x060fe200078e00ff */
[----:B------:R-:W-:Y:S01]  /*2380*/  SHF.L.U32 R2, R2, R13, RZ ;  /* 0x0000000d02027219 */ /* 0x000fe200000006ff */
[----:B------:R-:W-:-:S03]  /*2390*/  VIADD R9, R13, 0x10 ;  /* 0x000000100d097836 */ /* 0x000fc60000000000 */
[----:B------:R4:W-:Y:S01]  /*23a0*/  STS [R4+0x48], R11 ;  /* 0x0000480b04007388 */ /* 0x0009e20000000800 */
[----:B------:R-:W-:Y:S02]  /*23b0*/  MOV R6, 0x50 ;  /* 0x0000005000067802 */ /* 0x000fe40000000f00 */
[----:B------:R-:W-:Y:S02]  /*23c0*/  SHF.L.U32 R9, R0, R9, RZ ;  /* 0x0000000900097219 */ /* 0x000fe400000006ff */
[----:B------:R-:W-:Y:S02]  /*23d0*/  LEA R5, R5, R6, 0x18 ;  /* 0x0000000605057211 */ /* 0x000fe400078ec0ff */
[----:B------:R-:W-:-:S05]  /*23e0*/  LOP3.LUT R2, R9, R2, RZ, 0xfc, !PT ;  /* 0x0000000209027212 */ /* 0x000fca00078efcff */
[----:B------:R4:W-:Y:S01]  /*23f0*/  ATOMS.OR RZ, [R5], R2 ;  /* 0x0000000205ff738c */ /* 0x0009e20003000000 */
[----:B------:R4:W-:Y:S03]  /*2400*/  SYNCS.ARRIVE.TRANS64.RED.A1T0 RZ, [R3+URZ], RZ ;  /* 0x000000ff03ff79a7 */ /* 0x0009e600081004ff */
[----:B------:R4:W-:Y:S01]  /*2410*/  ATOMS.XOR RZ, [R7], R0 ;  /* 0x0000000007ff738c */ /* 0x0009e20003800000 */
[----:B------:R-:W-:Y:S05]  /*2420*/  BRA `(.L_x_39) ;  /* 0x0000000000107947 */ /* 0x000fea0003800000 */
.L_x_32:
[----:B------:R-:W-:Y:S02]  /*2430*/  MOV R3, 0xffffffff ;  /* 0xffffffff00037802 */ /* 0x000fe40000000f00 */
[----:B------:R-:W-:-:S03]  /*2440*/  MOV R2, 0x2470 ;  /* 0x0000247000027802 */ /* 0x000fc60000000f00 */
[----:B------:R4:W-:Y:S04]  /*2450*/  STS [R4+0x48], R3 ;  /* 0x0000480304007388 */ /* 0x0009e80000000800 */
[----:B-1234-:R-:W-:Y:S05]  /*2460*/  CALL.REL.NOINC `($__internal_1_$__cuda_sm10x_tcgen05_guardrail_trap_phase_invalid_during_alloc) ;  /* 0x00000028004c7944 */ /* 0x01efea0003c00000 */
.L_x_39:
[----:B------:R-:W-:Y:S05]  /*2470*/  WARPSYNC.ALL ;  /* 0x0000000000007948 */ /* 0x000fea0003800000 */
[----:B------:R-:W-:Y:S01]  /*2480*/  NOP ;  /* 0x0000000000007918 */ /* 0x000fe20000000000 */
.L_x_31:
[----:B---3--:R-:W3:Y:S08]  /*2490*/  S2UR UR16, SR_CgaCtaId ;  /* 0x00000000001079c3 */ /* 0x008ef00000008800 */
[----:B-----5:R-:W-:Y:S06]  /*24a0*/  BAR.SYNC.DEFER_BLOCKING 0x2, 0xa0 ;  /* 0x0082800000007b1d */ /* 0x020fec0000010000 */
[----:B------:R-:W-:-:S02]  /*24b0*/  UMOV UR12, 0x400 ;  /* 0x00000400000c7882 */ /* 0x000fc40000000000 */
[----:B------:R-:W5:Y:S01]  /*24c0*/  S2UR UR25, SR_CTAID.Z ;  /* 0x00000000001979c3 */ /* 0x000f620000002700 */
[----:B---3--:R-:W-:Y:S02]  /*24d0*/  ULEA UR12, UR16, UR12, 0x18 ;  /* 0x0000000c100c7291 */ /* 0x008fe4000f8ec0ff */
[----:B-----5:R-:W-:-:S07]  /*24e0*/  UISETP.GT.U32.AND UP0, UPT, UR25, 0xff, UPT ;  /* 0x000000ff1900788c */ /* 0x020fce000bf04070 */
[----:B------:R-:W3:Y:S02]  /*24f0*/  LDS R64, [UR12+0x48] ;  /* 0x0000480cff407984 */ /* 0x000ee40008000800 */
[----:B------:R-:W-:Y:S05]  /*2500*/  BRA.U UP0, `(.L_x_42) ;  /* 0x0000002100147547 */ /* 0x000fea000b800000 */
[----:B----4-:R-:W4:Y:S01]  /*2510*/  LDCU.64 UR6, c[0x0][0x6c0] ;  /* 0x0000d800ff0677ac */ /* 0x010f220008000a00 */
[----:B------:R-:W-:Y:S01]  /*2520*/  HFMA2 R63, -RZ, RZ, 0, 0 ;  /* 0x00000000ff3f7431 */ /* 0x000fe200000001ff */
[----:B------:R-:W5:Y:S01]  /*2530*/  LDCU UR8, c[0x0][0x6d0] ;  /* 0x0000da00ff0877ac */ /* 0x000f620008000800 */
[----:B------:R-:W-:Y:S01]  /*2540*/  UIADD3 UR17, UPT, UPT, UR12, 0x38, URZ ;  /* 0x000000380c117890 */ /* 0x000fe2000fffe0ff */
[----:B------:R-:W3:Y:S01]  /*2550*/  LDCU UR19, c[0x0][0x374] ;  /* 0x00006e80ff1377ac */ /* 0x000ee20008000800 */
[----:B------:R-:W3:Y:S01]  /*2560*/  LDCU UR12, c[0x0][0x370] ;  /* 0x00006e00ff0c77ac */ /* 0x000ee20008000800 */
[----:B----4-:R-:W-:Y:S02]  /*2570*/  UIMAD.WIDE.U32 UR4, UR25, UR7, URZ ;  /* 0x00000007190472a5 */ /* 0x010fe4000f8e00ff */
[----:B------:R-:W-:Y:S02]  /*2580*/  UISETP.NE.AND UP0, UPT, UR16, UR29, UPT ;  /* 0x0000001d1000728c */ /* 0x000fe4000bf05270 */
[----:B------:R-:W-:-:S02]  /*2590*/  UIADD3 UR4, UPT, UPT, UR25, -UR5, URZ ;  /* 0x8000000519047290 */ /* 0x000fc4000fffe0ff */
[----:B------:R-:W-:Y:S02]  /*25a0*/  UISETP.LT.AND UP0, UPT, UR16, URZ, UP0 ;  /* 0x000000ff1000728c */ /* 0x000fe40008701270 */
[----:B-1----:R-:W-:Y:S02]  /*25b0*/  USHF.R.U32.HI UR4, URZ, UR23, UR4 ;  /* 0x00000017ff047299 */ /* 0x002fe40008011604 */
[----:B------:R-:W-:Y:S02]  /*25c0*/  USHF.R.U32.HI UR18, URZ, 0x1, UR30 ;  /* 0x00000001ff127899 */ /* 0x000fe4000801161e */
[----:B------:R-:W-:Y:S02]  /*25d0*/  UIADD3 UR4, UPT, UPT, UR5, UR4, URZ ;  /* 0x0000000405047290 */ /* 0x000fe4000fffe0ff */
[----:B---3--:R-:W-:Y:S02]  /*25e0*/  UIMAD UR12, UR19, UR12, URZ ;  /* 0x0000000c130c72a4 */ /* 0x008fe4000f8e02ff */
[----:B--2---:R-:W-:Y:S01]  /*25f0*/  USHF.R.U32.HI UR4, URZ, UR22, UR4 ;  /* 0x00000016ff047299 */ /* 0x004fe20008011604 */
[----:B------:R-:W-:Y:S01]  /*2600*/  UMOV UR20, 0x400 ;  /* 0x0000040000147882 */ /* 0x000fe20000000000 */
[----:B------:R-:W1:Y:S02]  /*2610*/  LDCU.64 UR26, c[0x0][0x348] ;  /* 0x00006900ff1a77ac */ /* 0x000e640008000a00 */
[----:B------:R-:W-:-:S04]  /*2620*/  UIADD3 UR4, UPT, UPT, -UR4, URZ, URZ ;  /* 0x000000ff04047290 */ /* 0x000fc8000fffe1ff */
[----:B------:R-:W-:-:S04]  /*2630*/  UIMAD UR6, UR6, UR4, UR25 ;  /* 0x00000004060672a4 */ /* 0x000fc8000f8e0219 */
[----:B-----5:R-:W-:-:S03]  /*2640*/  UIMAD.WIDE.U32 UR8, UR6, UR8, URZ ;  /* 0x00000008060872a5 */ /* 0x020fc6000f8e00ff */
[----:B------:R-:W2:Y:S01]  /*2650*/  LDCU.64 UR4, c[0x0][0x6d8] ;  /* 0x0000db00ff0477ac */ /* 0x000ea20008000a00 */
[----:B------:R-:W-:-:S04]  /*2660*/  UIADD3 UR7, UPT, UPT, UR6, -UR9, URZ ;  /* 0x8000000906077290 */ /* 0x000fc8000fffe0ff */
[----:B------:R-:W-:-:S04]  /*2670*/  USHF.R.U32.HI UR7, URZ, UR21, UR7 ;  /* 0x00000015ff077299 */ /* 0x000fc80008011607 */
[----:B------:R-:W-:Y:S01]  /*2680*/  UIADD3 UR7, UPT, UPT, UR9, UR7, URZ ;  /* 0x0000000709077290 */ /* 0x000fe2000fffe0ff */
[----:B------:R-:W3:Y:S03]  /*2690*/  LDCU UR9, c[0x0][0x378] ;  /* 0x00006f00ff0977ac */ /* 0x000ee60008000800 */
[----:B------:R-:W-:-:S04]  /*26a0*/  USHF.R.U32.HI UR8, URZ, UR15, UR7 ;  /* 0x0000000fff087299 */ /* 0x000fc80008011607 */
[----:B--2---:R-:W-:Y:S02]  /*26b0*/  UIMAD.WIDE.U32 UR10, UR8, UR5, URZ ;  /* 0x00000005080a72a5 */ /* 0x004fe4000f8e00ff */
[----:B------:R-:W-:Y:S02]  /*26c0*/  UIADD3 UR10, UPT, UPT, UR18, -0x1, URZ ;  /* 0xffffffff120a7890 */ /* 0x000fe4000fffe0ff */
[----:B------:R-:W-:-:S03]  /*26d0*/  @!UP0 UIADD3 UR10, UPT, UPT, UR18, URZ, URZ ;  /* 0x000000ff120a8290 */ /* 0x000fc6000fffe0ff */
[----:B------:R-:W-:Y:S01]  /*26e0*/  UMOV UR7, UR11 ;  /* 0x0000000b00077c82 */ /* 0x000fe20008000000 */
[----:B------:R-:W-:Y:S02]  /*26f0*/  UIADD3 UR10, UPT, UPT, UR10, UR10, URZ ;  /* 0x0000000a0a0a7290 */ /* 0x000fe4000fffe0ff */
[----:B------:R-:W-:Y:S01]  /*2700*/  UIADD3 UR5, UPT, UPT, UR8, -UR7, URZ ;  /* 0x8000000708057290 */ /* 0x000fe2000fffe0ff */
[----:B------:R-:W2:Y:S01]  /*2710*/  S2UR UR11, SR_CTAID.X ;  /* 0x00000000000b79c3 */ /* 0x000ea20000002500 */
[----:B---3--:R-:W-:Y:S02]  /*2720*/  UIMAD UR9, UR12, UR9, URZ ;  /* 0x000000090c0972a4 */ /* 0x008fe4000f8e02ff */
[----:B------:R-:W-:Y:S02]  /*2730*/  USHF.R.U32.HI UR5, URZ, UR14, UR5 ;  /* 0x0000000eff057299 */ /* 0x000fe40008011605 */
[----:B------:R-:W-:Y:S02]  /*2740*/  ULEA.HI UR24, UR9, UR9, URZ, 0x1 ;  /* 0x0000000909187291 */ /* 0x000fe4000f8f08ff */
[----:B------:R-:W-:Y:S01]  /*2750*/  UIADD3 UR5, UPT, UPT, UR7, UR5, URZ ;  /* 0x0000000507057290 */ /* 0x000fe2000fffe0ff */
[----:B------:R-:W3:Y:S01]  /*2760*/  S2UR UR7, SR_CgaCtaId ;  /* 0x00000000000779c3 */ /* 0x000ee20000008800 */
[----:B------:R-:W-:-:S02]  /*2770*/  UPRMT UR17, UR10, 0x654, UR17 ;  /* 0x000006540a117896 */ /* 0x000fc40008000011 */
[----:B------:R-:W-:Y:S02]  /*2780*/  USHF.R.U32.HI UR5, URZ, UR13, UR5 ;  /* 0x0000000dff057299 */ /* 0x000fe40008011605 */
[----:B------:R-:W-:Y:S02]  /*2790*/  USHF.R.S32.HI UR24, URZ, 0x1, UR24 ;  /* 0x00000001ff187899 */ /* 0x000fe40008011418 */
[----:B------:R-:W-:-:S04]  /*27a0*/  UIADD3 UR5, UPT, UPT, -UR5, URZ, URZ ;  /* 0x000000ff05057290 */ /* 0x000fc8000fffe1ff */
[----:B------:R-:W-:Y:S02]  /*27b0*/  UIMAD UR4, UR4, UR5, UR8 ;  /* 0x00000005040472a4 */ /* 0x000fe4000f8e0208 */
[----:B------:R-:W-:Y:S02]  /*27c0*/  UIADD3 UR8, UPT, UPT, -UR8, URZ, URZ ;  /* 0x000000ff08087290 */ /* 0x000fe4000fffe1ff */
[----:B--2---:R-:W-:-:S03]  /*27d0*/  USHF.L.U32 UR16, UR11, 0x7, URZ ;  /* 0x000000070b107899 */ /* 0x004fc600080006ff */
[----:B------:R-:W2:Y:S01]  /*27e0*/  LDCU UR5, c[0x0][0x6cc] ;  /* 0x0000d980ff0577ac */ /* 0x000ea20008000800 */
[----:B------:R-:W-:Y:S02]  /*27f0*/  ULOP3.LUT UR19, UR16, 0x80, URZ, 0xc0, !UPT ;  /* 0x0000008010137892 */ /* 0x000fe4000f8ec0ff */
[----:B---3--:R-:W-:-:S03]  /*2800*/  ULEA UR7, UR7, UR20, 0x18 ;  /* 0x0000001407077291 */ /* 0x008fc6000f8ec0ff */
[----:B------:R-:W-:Y:S01]  /*2810*/  UMOV UR20, URZ ;  /* 0x000000ff00147c82 */ /* 0x000fe20008000000 */
[----:B------:R-:W-:Y:S02]  /*2820*/  UIADD3 UR18, UPT, UPT, UR7, 0x8400, URZ ;  /* 0x0000840007127890 */ /* 0x000fe4000fffe0ff */
[----:B-12---:R-:W-:-:S12]  /*2830*/  UIMAD UR6, UR5, UR8, UR6 ;  /* 0x00000008050672a4 */ /* 0x006fd8000f8e0206 */
.L_x_47:
[----:B------:R-:W-:Y:S01]  /*2840*/  IMAD.U32 R2, R63, -0x80000000, RZ ;  /* 0x800000003f027824 */ /* 0x000fe200078e00ff */
[----:B-1----:R-:W1:Y:S01]  /*2850*/  S2R R5, SR_TID.X ;  /* 0x0000000000057919 */ /* 0x002e620000002100 */
[----:B------:R-:W-:Y:S02]  /*2860*/  UIADD3 UR6, UPT, UPT, UR6, UR6, URZ ;  /* 0x0000000606067290 */ /* 0x000fe4000fffe0ff */
[----:B------:R-:W2:Y:S01]  /*2870*/  SYNCS.PHASECHK.TRANS64.TRYWAIT P0, [UR7+0x30], R2 ;  /* 0x00003002ff0075a7 */ /* 0x000ea20008001107 */
[----:B------:R-:W-:Y:S02]  /*2880*/  USHF.L.U32 UR33, UR20, 0x3, URZ ;  /* 0x0000000314217899 */ /* 0x000fe400080006ff */
[----:B------:R-:W-:Y:S01]  /*2890*/  ULOP3.LUT UR8, UR6, 0x1, UR11, 0xf8, !UPT ;  /* 0x0000000106087892 */ /* 0x000fe2000f8ef80b */
[----:B------:R-:W3:Y:S03]  /*28a0*/  LDCU UR31, c[0x0][0x6e4] ;  /* 0x0000dc80ff1f77ac */ /* 0x000ee60008000800 */
[----:B------:R-:W-:-:S02]  /*28b0*/  ULEA.HI UR6, UR6, UR8, URZ, 0x1 ;  /* 0x0000000806067291 */ /* 0x000fc4000f8f08ff */
[----:B------:R-:W-:Y:S02]  /*28c0*/  UIADD3 UR36, UP1, UPT, UR26, 0x2c0, URZ ;  /* 0x000002c01a247890 */ /* 0x000fe4000ff3e0ff */
[----:B------:R-:W-:Y:S02]  /*28d0*/  UIADD3 UR34, UP0, UPT, UR26, 0x240, URZ ;  /* 0x000002401a227890 */ /* 0x000fe4000ff1e0ff */
[----:B------:R-:W-:Y:S01]  /*28e0*/  ULOP3.LUT UR9, UR6, 0xfffffffe, URZ, 0xc0, !UPT ;  /* 0xfffffffe06097892 */ /* 0x000fe2000f8ec0ff */
[----:B-1----:R-:W-:-:S04]  /*28f0*/  LEA R61, R5, UR7, 0x7 ;  /* 0x00000007053d7c11 */ /* 0x002fc8000f8e38ff */
[----:B------:R-:W-:Y:S01]  /*2900*/  IADD3 R60, PT, PT, R61, 0x8430, RZ ;  /* 0x000084303d3c7810 */ /* 0x000fe20007ffe0ff */
[----:B--23--:R-:W-:Y:S06]  /*2910*/  @!P0 BRA `(.L_x_43) ;  /* 0x0000002000e08947 */ /* 0x00cfec0003800000 */
.L_x_62:
[----:B------:R-:W2:Y:S01]  /*2920*/  S2UR UR16, SR_CgaCtaId ;  /* 0x00000000001079c3 */ /* 0x000ea20000008800 */
[----:B------:R-:W-:Y:S01]  /*2930*/  UISETP.NE.AND UP2, UPT, UR8, UR9, UPT ;  /* 0x000000090800728c */ /* 0x000fe2000bf45270 */
[----:B------:R-:W-:Y:S01]  /*2940*/  SHF.R.U32.HI R7, RZ, 0x3, R60 ;  /* 0x00000003ff077819 */ /* 0x000fe2000001163c */
[----:B-1----:R-:W-:Y:S01]  /*2950*/  VIADD R3, R61, 0x8420 ;  /* 0x000084203d037836 */ /* 0x002fe20000000000 */
[----:B------:R-:W-:Y:S01]  /*2960*/  USHF.R.U32.HI UR6, URZ, 0x1, UR6 ;  /* 0x00000001ff067899 */ /* 0x000fe20008011606 */
[----:B------:R-:W-:Y:S01]  /*2970*/  IMAD.U32 R5, R5, 0x10000, RZ ;  /* 0x0001000005057824 */ /* 0x000fe200078e00ff */
[----:B------:R-:W-:Y:S01]  /*2980*/  UISETP.LT.AND UP2, UPT, UR8, URZ, UP2 ;  /* 0x000000ff0800728c */ /* 0x000fe20009741270 */
[----:B------:R-:W-:Y:S01]  /*2990*/  LOP3.LUT R60, R60, 0x70, R7, 0x78, !PT ;  /* 0x000000703c3c7812 */ /* 0x000fe200078e7807 */
[C---:B------:R-:W-:Y:S01]  /*29a0*/  VIADD R7, R61.reuse, 0x8410 ;  /* 0x000084103d077836 */ /* 0x040fe20000000000 */
[----:B------:R-:W-:Y:S01]  /*29b0*/  SHF.R.U32.HI R0, RZ, 0x3, R3 ;  /* 0x00000003ff007819 */ /* 0x000fe20000011603 */
[----:B------:R-:W-:Y:S01]  /*29c0*/  VIADD R61, R61, 0x8400 ;  /* 0x000084003d3d7836 */ /* 0x000fe20000000000 */
[----:B------:R-:W-:Y:S01]  /*29d0*/  LOP3.LUT R5, R5, 0xe00000, RZ, 0xc0, !PT ;  /* 0x00e0000005057812 */ /* 0x000fe200078ec0ff */
[----:B------:R-:W-:Y:S01]  /*29e0*/  UIADD3 UR10, UPT, UPT, UR6, -0x1, URZ ;  /* 0xffffffff060a7890 */ /* 0x000fe2000fffe0ff */
[----:B------:R-:W-:Y:S01]  /*29f0*/  LOP3.LUT R3, R3, 0x70, R0, 0x78, !PT ;  /* 0x0000007003037812 */ /* 0x000fe200078e7800 */
[----:B------:R-:W-:Y:S01]  /*2a00*/  USHF.L.U32 UR5, UR4, 0x7, URZ ;  /* 0x0000000704057899 */ /* 0x000fe200080006ff */
[----:B------:R-:W-:Y:S01]  /*2a10*/  SHF.R.U32.HI R2, RZ, 0x3, R7 ;  /* 0x00000003ff027819 */ /* 0x000fe20000011607 */
[----:B------:R-:W-:Y:S01]  /*2a20*/  IMAD.IADD R62, R64, 0x1, R5 ;  /* 0x00000001403e7824 */ /* 0x000fe200078e0205 */
[----:B------:R-:W-:Y:S01]  /*2a30*/  SHF.R.U32.HI R0, RZ, 0x3, R61 ;  /* 0x00000003ff007819 */ /* 0x000fe2000001163d */
[----:B------:R-:W-:Y:S01]  /*2a40*/  @!UP2 UIADD3 UR10, UPT, UPT, UR6, URZ, URZ ;  /* 0x000000ff060aa290 */ /* 0x000fe2000fffe0ff */
[----:B------:R-:W-:Y:S01]  /*2a50*/  ISETP.NE.AND P0, PT, R65, RZ, PT ;  /* 0x000000ff4100720c */ /* 0x000fe20003f05270 */
[----:B------:R-:W-:Y:S01]  /*2a60*/  USHF.L.U32 UR9, UR4, 0x8, URZ ;  /* 0x0000000804097899 */ /* 0x000fe200080006ff */
[----:B------:R-:W-:Y:S01]  /*2a70*/  LOP3.LUT R2, R7, 0x70, R2, 0x78, !PT ;  /* 0x0000007007027812 */ /* 0x000fe200078e7802 */
[----:B------:R-:W-:Y:S01]  /*2a80*/  UIADD3.X UR37, UPT, UPT, URZ, UR27, URZ, UP1, !UPT ;  /* 0x0000001bff257290 */ /* 0x000fe20008ffe4ff */
[----:B------:R-:W-:Y:S01]  /*2a90*/  LOP3.LUT R0, R61, 0x70, R0, 0x78, !PT ;  /* 0x000000703d007812 */ /* 0x000fe200078e7800 */
[----:B------:R-:W-:-:S02]  /*2aa0*/  UIADD3.X UR35, UPT, UPT, URZ, UR27, URZ, UP0, !UPT ;  /* 0x0000001bff237290 */ /* 0x000fc400087fe4ff */
[----:B------:R-:W-:Y:S01]  /*2ab0*/  ULEA UR10, UR10, UR19, 0x8 ;  /* 0x000000130a0a7291 */ /* 0x000fe2000f8e40ff */
[----:B------:R-:W-:Y:S01]  /*2ac0*/  UMOV UR32, URZ ;  /* 0x000000ff00207c82 */ /* 0x000fe20008000000 */
[----:B------:R-:W-:Y:S01]  /*2ad0*/  UMOV UR28, 0x400 ;  /* 0x00000400001c7882 */ /* 0x000fe20000000000 */
[----:B--2---:R-:W-:-:S09]  /*2ae0*/  UMOV UR8, UR18 ;  /* 0x0000001200087c82 */ /* 0x004fd20008000000 */
.L_x_46:
[----:B------:R-:W-:Y:S01]  /*2af0*/  R2UR UR4, R62 ;  /* 0x000000003e0472ca */ /* 0x000fe200000e0000 */
[----:B------:R-:W-:Y:S02]  /*2b00*/  USHF.R.S32.HI UR6, URZ, 0x1f, UR33 ;  /* 0x0000001fff067899 */ /* 0x000fe40008011421 */
[----:B------:R-:W-:Y:S02]  /*2b10*/  ULEA UR12, UR16, UR28, 0x18 ;  /* 0x0000001c100c7291 */ /* 0x000fe4000f8ec0ff */
[----:B------:R-:W-:-:S08]  /*2b20*/  ULEA.HI UR6, UR6, UR33, URZ, 0x2 ;  /* 0x0000002106067291 */ /* 0x000fd0000f8f10ff */
[----:B-1----:R-:W1:Y:S02]  /*2b30*/  LDTM.x32 R28, tmem[UR4] ;  /* 0x00000004001c79ee */ /* 0x002e6400082c0000 */
[----:B-1----:R-:W-:Y:S01]  /*2b40*/  FMUL R66, R29, UR31 ;  /* 0x0000001f1d427c20 */ /* 0x002fe20008400000 */
[----:B------:R-:W-:Y:S01]  /*2b50*/  FMUL R67, R28, UR31 ;  /* 0x0000001f1c437c20 */ /* 0x000fe20008400000 */
[----:B------:R-:W-:Y:S01]  /*2b60*/  FMUL R68, R31, UR31 ;  /* 0x0000001f1f447c20 */ /* 0x000fe20008400000 */
[----:B------:R-:W-:Y:S01]  /*2b70*/  FMUL R69, R30, UR31 ;  /* 0x0000001f1e457c20 */ /* 0x000fe20008400000 */
[----:B------:R-:W-:Y:S01]  /*2b80*/  FMUL R70, R33, UR31 ;  /* 0x0000001f21467c20 */ /* 0x000fe20008400000 */
[----:B------:R-:W-:Y:S01]  /*2b90*/  FMUL R71, R32, UR31 ;  /* 0x0000001f20477c20 */ /* 0x000fe20008400000 */
[----:B------:R-:W-:Y:S01]  /*2ba0*/  FMUL R72, R35, UR31 ;  /* 0x0000001f23487c20 */ /* 0x000fe20008400000 */
[----:B------:R-:W-:Y:S01]  /*2bb0*/  FMUL R73, R34, UR31 ;  /* 0x0000001f22497c20 */ /* 0x000fe20008400000 */
[----:B------:R-:W-:Y:S01]  /*2bc0*/  FMUL R74, R37, UR31 ;  /* 0x0000001f254a7c20 */ /* 0x000fe20008400000 */
[----:B------:R-:W1:Y:S01]  /*2bd0*/  LDTM.x32 R4, tmem[UR4+0x20] ;  /* 0x00002004000479ee */ /* 0x000e6200082c0000 */
[----:B------:R-:W-:Y:S01]  /*2be0*/  ULOP3.LUT UR4, UR6, 0xfffffffc, URZ, 0xc0, !UPT ;  /* 0xfffffffc06047892 */ /* 0x000fe2000f8ec0ff */
[----:B------:R-:W-:Y:S01]  /*2bf0*/  FMUL R75, R36, UR31 ;  /* 0x0000001f244b7c20 */ /* 0x000fe20008400000 */
[----:B------:R-:W-:Y:S01]  /*2c00*/  FMUL R76, R39, UR31 ;  /* 0x0000001f274c7c20 */ /* 0x000fe20008400000 */
[----:B------:R-:W-:Y:S01]  /*2c10*/  FMUL R77, R38, UR31 ;  /* 0x0000001f264d7c20 */ /* 0x000fe20008400000 */
[----:B------:R-:W-:Y:S01]  /*2c20*/  UIADD3 UR4, UPT, UPT, -UR4, UR33, URZ ;  /* 0x0000002104047290 */ /* 0x000fe2000fffe1ff */
[----:B------:R-:W-:Y:S01]  /*2c30*/  FMUL R78, R41, UR31 ;  /* 0x0000001f294e7c20 */ /* 0x000fe20008400000 */
[----:B------:R-:W-:Y:S01]  /*2c40*/  FMUL R79, R40, UR31 ;  /* 0x0000001f284f7c20 */ /* 0x000fe20008400000 */
[----:B------:R-:W-:Y:S01]  /*2c50*/  FMUL R80, R43, UR31 ;  /* 0x0000001f2b507c20 */ /* 0x000fe20008400000 */
[----:B------:R-:W-:Y:S01]  /*2c60*/  FMUL R83, R42, UR31 ;  /* 0x0000001f2a537c20 */ /* 0x000fe20008400000 */
[----:B------:R-:W-:Y:S01]  /*2c70*/  F2FP.BF16.F32.PACK_AB R39, R72, R73 ;  /* 0x000000494827723e */ /* 0x000fe200000010ff */
[----:B------:R-:W-:Y:S01]  /*2c80*/  FMUL R45, R45, UR31 ;  /* 0x0000001f2d2d7c20 */ /* 0x000fe20008400000 */
[----:B------:R-:W-:Y:S01]  /*2c90*/  MOV R81, UR4 ;  /* 0x0000000400517c02 */ /* 0x000fe20008000f00 */
[----:B------:R-:W-:Y:S01]  /*2ca0*/  FMUL R44, R44, UR31 ;  /* 0x0000001f2c2c7c20 */ /* 0x000fe20008400000 */
[----:B------:R-:W-:Y:S01]  /*2cb0*/  F2FP.BF16.F32.PACK_AB R38, R70, R71 ;  /* 0x000000474626723e */ /* 0x000fe200000010ff */
[----:B------:R-:W-:Y:S01]  /*2cc0*/  FMUL R47, R47, UR31 ;  /* 0x0000001f2f2f7c20 */ /* 0x000fe20008400000 */
[----:B------:R-:W-:Y:S01]  /*2cd0*/  F2FP.BF16.F32.PACK_AB R37, R68, R69 ;  /* 0x000000454425723e */ /* 0x000fe200000010ff */
[----:B------:R-:W-:Y:S01]  /*2ce0*/  FMUL R46, R46, UR31 ;  /* 0x0000001f2e2e7c20 */ /* 0x000fe20008400000 */
[----:B------:R-:W-:Y:S01]  /*2cf0*/  F2FP.BF16.F32.PACK_AB R36, R66, R67 ;  /* 0x000000434224723e */ /* 0x000fe200000010ff */
[----:B------:R-:W-:Y:S01]  /*2d00*/  FMUL R49, R49, UR31 ;  /* 0x0000001f31317c20 */ /* 0x000fe20008400000 */
[----:B------:R-:W-:Y:S01]  /*2d10*/  LEA R87, R81, R0, 0xe ;  /* 0x0000000051577211 */ /* 0x000fe200078e70ff */
[----:B------:R-:W-:Y:S01]  /*2d20*/  FMUL R48, R48, UR31 ;  /* 0x0000001f30307c20 */ /* 0x000fe20008400000 */
[----:B------:R-:W-:Y:S01]  /*2d30*/  F2FP.BF16.F32.PACK_AB R43, R80, R83 ;  /* 0x00000053502b723e */ /* 0x000fe200000010ff */
[----:B------:R-:W-:Y:S01]  /*2d40*/  FMUL R51, R51, UR31 ;  /* 0x0000001f33337c20 */ /* 0x000fe20008400000 */
[----:B------:R-:W-:Y:S01]  /*2d50*/  F2FP.BF16.F32.PACK_AB R42, R78, R79 ;  /* 0x0000004f4e2a723e */ /* 0x000fe200000010ff */
[----:B------:R-:W-:Y:S01]  /*2d60*/  STS.128 [R87], R36 ;  /* 0x0000002457007388 */ /* 0x000fe20000000c00 */
[----:B------:R-:W-:Y:S01]  /*2d70*/  F2FP.BF16.F32.PACK_AB R41, R76, R77 ;  /* 0x0000004d4c29723e */ /* 0x000fe200000010ff */
[----:B-1----:R-:W-:Y:S01]  /*2d80*/  FMUL R82, R4, UR31 ;  /* 0x0000001f04527c20 */ /* 0x002fe20008400000 */
[----:B------:R-:W-:Y:S01]  /*2d90*/  F2FP.BF16.F32.PACK_AB R40, R74, R75 ;  /* 0x0000004b4a28723e */ /* 0x000fe200000010ff */
[----:B------:R-:W-:Y:S01]  /*2da0*/  FMUL R85, R5, UR31 ;  /* 0x0000001f05557c20 */ /* 0x000fe20008400000 */
[----:B------:R-:W-:Y:S01]  /*2db0*/  LEA R86, R81, R2, 0xe ;  /* 0x0000000251567211 */ /* 0x000fe200078e70ff */
[----:B------:R-:W-:Y:S01]  /*2dc0*/  FMUL R84, R82, -1.4426950216293334961 ;  /* 0xbfb8aa3b52547820 */ /* 0x000fe20000400000 */
[----:B------:R-:W-:Y:S01]  /*2dd0*/  FMUL R50, R50, UR31 ;  /* 0x0000001f32327c20 */ /* 0x000fe20008400000 */
[----:B------:R-:W-:Y:S01]  /*2de0*/  FMUL R4, R85, -1.4426950216293334961 ;  /* 0xbfb8aa3b55047820 */ /* 0x000fe20000400000 */
[----:B------:R-:W-:Y:S01]  /*2df0*/  FMUL R53, R53, UR31 ;  /* 0x0000001f35357c20 */ /* 0x000fe20008400000 */
[----:B------:R1:W-:Y:S01]  /*2e00*/  STS.128 [R86], R40 ;  /* 0x0000002856007388 */ /* 0x0003e20000000c00 */
[----:B------:R-:W-:Y:S01]  /*2e10*/  F2FP.BF16.F32.PACK_AB R5, R47, R46 ;  /* 0x0000002e2f05723e */ /* 0x000fe200000010ff */
[----:B------:R-:W-:Y:S01]  /*2e20*/  MUFU.EX2 R84, R84 ;  /* 0x0000005400547308 */ /* 0x000fe20000000800 */
[----:B------:R-:W-:Y:S01]  /*2e30*/  LEA R91, R81, R3, 0xe ;  /* 0x00000003515b7211 */ /* 0x000fe200078e70ff */
[----:B------:R-:W-:Y:S01]  /*2e40*/  FMUL R9, R9, UR31 ;  /* 0x0000001f09097c20 */ /* 0x000fe20008400000 */
[----:B------:R-:W-:Y:S01]  /*2e50*/  LEA R89, R81, R60, 0xe ;  /* 0x0000003c51597211 */ /* 0x000fe200078e70ff */
[----:B------:R-:W-:Y:S01]  /*2e60*/  FMUL R8, R8, UR31 ;  /* 0x0000001f08087c20 */ /* 0x000fe20008400000 */
[----:B------:R-:W-:Y:S01]  /*2e70*/  FMUL R10, R10, UR31 ;  /* 0x0000001f0a0a7c20 */ /* 0x000fe20008400000 */
[----:B------:R-:W-:Y:S01]  /*2e80*/  FMUL R90, R9, -1.4426950216293334961 ;  /* 0xbfb8aa3b095a7820 */ /* 0x000fe20000400000 */
        /* <DEDUP_REMOVED lines=15> */
[----:B-1----:R-:W-:Y:S01]  /*2f80*/  FMUL R43, R54, UR31 ;  /* 0x0000001f362b7c20 */ /* 0x002fe20008400000 */
[----:B------:R-:W-:Y:S01]  /*2f90*/  FMUL R40, R6, UR31 ;  /* 0x0000001f06287c20 */ /* 0x000fe20008400000 */
[----:B------:R-:W-:Y:S01]  /*2fa0*/  FMUL R54, R59, UR31 ;  /* 0x0000001f3b367c20 */ /* 0x000fe20008400000 */
[----:B------:R-:W-:Y:S01]  /*2fb0*/  FMUL R59, R7, UR31 ;  /* 0x0000001f073b7c20 */ /* 0x000fe20008400000 */
[----:B------:R1:W2:Y:S01]  /*2fc0*/  MUFU.EX2 R41, R4 ;  /* 0x0000000400297308 */ /* 0x0002a20000000800 */
[----:B------:R-:W-:Y:S01]  /*2fd0*/  FMUL R88, R40, -1.4426950216293334961 ;  /* 0xbfb8aa3b28587820 */ /* 0x000fe20000400000 */
[----:B------:R-:W-:Y:S01]  /*2fe0*/  FMUL R86, R52, UR31 ;  /* 0x0000001f34567c20 */ /* 0x000fe20008400000 */
[----:B------:R-:W-:Y:S01]  /*2ff0*/  FMUL R87, R59, -1.4426950216293334961 ;  /* 0xbfb8aa3b3b577820 */ /* 0x000fe20000400000 */
[----:B------:R-:W-:Y:S01]  /*3000*/  FMUL R42, R55, UR31 ;  /* 0x0000001f372a7c20 */ /* 0x000fe20008400000 */
[----:B------:R-:W-:Y:S01]  /*3010*/  FMUL R52, R57, UR31 ;  /* 0x0000001f39347c20 */ /* 0x000fe20008400000 */
[----:B------:R-:W-:Y:S01]  /*3020*/  FMUL R55, R58, UR31 ;  /* 0x0000001f3a377c20 */ /* 0x000fe20008400000 */
[----:B------:R-:W-:Y:S01]  /*3030*/  FMUL R57, R56, UR31 ;  /* 0x0000001f38397c20 */ /* 0x000fe20008400000 */
[----:B------:R-:W-:Y:S01]  /*3040*/  MUFU.EX2 R88, R88 ;  /* 0x0000005800587308 */ /* 0x000fe20000000800 */
[----:B------:R-:W-:Y:S01]  /*3050*/  F2FP.BF16.F32.PACK_AB R7, R51, R50 ;  /* 0x000000323307723e */ /* 0x000fe200000010ff */
[----:B------:R-:W-:Y:S01]  /*3060*/  FMUL R56, R8, -1.4426950216293334961 ;  /* 0xbfb8aa3b08387820 */ /* 0x000fe20000400000 */
[----:B------:R-:W-:Y:S01]  /*3070*/  F2FP.BF16.F32.PACK_AB R6, R49, R48 ;  /* 0x000000303106723e */ /* 0x000fe200000010ff */
[----:B------:R-:W-:Y:S01]  /*3080*/  FMUL R58, R12, -1.4426950216293334961 ;  /* 0xbfb8aa3b0c3a7820 */ /* 0x000fe20000400000 */
[----:B------:R-:W-:-:S02]  /*3090*/  F2FP.BF16.F32.PACK_AB R39, R54, R55 ;  /* 0x000000373627723e */ /* 0x000fc400000010ff */
[----:B------:R-:W-:Y:S01]  /*30a0*/  F2FP.BF16.F32.PACK_AB R38, R52, R57 ;  /* 0x000000393426723e */ /* 0x000fe200000010ff */
[----:B------:R-:W-:Y:S01]  /*30b0*/  MUFU.EX2 R87, R87 ;  /* 0x0000005700577308 */ /* 0x000fe20000000800 */
[----:B-1----:R-:W-:Y:S01]  /*30c0*/  F2FP.BF16.F32.PACK_AB R4, R45, R44 ;  /* 0x0000002c2d04723e */ /* 0x002fe200000010ff */
[----:B--2---:R-:W-:Y:S01]  /*30d0*/  FADD R92, R41, 1 ;  /* 0x3f800000295c7421 */ /* 0x004fe20000000000 */
[----:B------:R-:W-:Y:S01]  /*30e0*/  F2FP.BF16.F32.PACK_AB R37, R42, R43 ;  /* 0x0000002b2a25723e */ /* 0x000fe200000010ff */
[----:B------:R-:W-:Y:S01]  /*30f0*/  FMUL R41, R19, UR31 ;  /* 0x0000001f13297c20 */ /* 0x000fe20008400000 */
[----:B------:R-:W-:Y:S01]  /*3100*/  F2FP.BF16.F32.PACK_AB R36, R53, R86 ;  /* 0x000000563524723e */ /* 0x000fe200000010ff */
[----:B------:R1:W-:Y:S01]  /*3110*/  STS.128 [R91], R4 ;  /* 0x000000045b007388 */ /* 0x0003e20000000c00 */
[----:B------:R-:W-:Y:S01]  /*3120*/  FMUL R19, R21, UR31 ;  /* 0x0000001f15137c20 */ /* 0x000fe20008400000 */
[----:B------:R-:W-:Y:S02]  /*3130*/  MUFU.RCP R92, R92 ;  /* 0x0000005c005c7308 */ /* 0x000fe40000001000 */
[----:B------:R2:W-:Y:S06]  /*3140*/  STS.128 [R89], R36 ;  /* 0x0000002459007388 */ /* 0x0005ec0000000c00 */
[----:B------:R-:W3:Y:S08]  /*3150*/  MUFU.EX2 R56, R56 ;  /* 0x0000003800387308 */ /* 0x000ef00000000800 */
[----:B------:R-:W4:Y:S01]  /*3160*/  MUFU.EX2 R58, R58 ;  /* 0x0000003a003a7308 */ /* 0x000f220000000800 */
[----:B---3--:R-:W-:Y:S01]  /*3170*/  FADD R56, R56, 1 ;  /* 0x3f80000038387421 */ /* 0x008fe20000000000 */
[----:B-1----:R-:W-:Y:S01]  /*3180*/  FADD R91, R88, 1 ;  /* 0x3f800000585b7421 */ /* 0x002fe20000000000 */
[----:B------:R-:W-:-:S05]  /*3190*/  FADD R88, R87, 1 ;  /* 0x3f80000057587421 */ /* 0x000fca0000000000 */
[----:B------:R1:W-:Y:S01]  /*31a0*/  MUFU.EX2 R4, R90 ;  /* 0x0000005a00047308 */ /* 0x0003e20000000800 */
[----:B------:R-:W-:Y:S01]  /*31b0*/  FMUL R6, R10, -1.4426950216293334961 ;  /* 0xbfb8aa3b0a067820 */ /* 0x000fe20000400000 */
[----:B--2---:R-:W-:Y:S01]  /*31c0*/  FADD R37, R84, 1 ;  /* 0x3f80000054257421 */ /* 0x004fe20000000000 */
[----:B------:R-:W-:Y:S01]  /*31d0*/  FMUL R7, R11, UR31 ;  /* 0x0000001f0b077c20 */ /* 0x000fe20008400000 */
[----:B------:R-:W-:Y:S01]  /*31e0*/  FMUL R11, R13, -1.4426950216293334961 ;  /* 0xbfb8aa3b0d0b7820 */ /* 0x000fe20000400000 */
[----:B------:R-:W-:Y:S01]  /*31f0*/  FMUL R38, R14, -1.4426950216293334961 ;  /* 0xbfb8aa3b0e267820 */ /* 0x000fe20000400000 */
[----:B------:R-:W-:Y:S01]  /*3200*/  FMUL R39, R15, -1.4426950216293334961 ;  /* 0xbfb8aa3b0f277820 */ /* 0x000fe20000400000 */
[----:B------:R-:W-:Y:S01]  /*3210*/  FMUL R5, R7, -1.4426950216293334961 ;  /* 0xbfb8aa3b07057820 */ /* 0x000fe20000400000 */
[----:B------:R-:W2:Y:S01]  /*3220*/  MUFU.RCP R88, R88 ;  /* 0x0000005800587308 */ /* 0x000ea20000001000 */
[----:B----4-:R-:W-:Y:S01]  /*3230*/  FADD R58, R58, 1 ;  /* 0x3f8000003a3a7421 */ /* 0x010fe20000000000 */
[----:B------:R-:W-:Y:S01]  /*3240*/  FMUL R89, R17, -1.4426950216293334961 ;  /* 0xbfb8aa3b11597820 */ /* 0x000fe20000400000 */
[----:B------:R-:W-:Y:S01]  /*3250*/  FMUL R84, R18, -1.4426950216293334961 ;  /* 0xbfb8aa3b12547820 */ /* 0x000fe20000400000 */
[----:B------:R-:W-:-:S04]  /*3260*/  FMUL R87, R20, -1.4426950216293334961 ;  /* 0xbfb8aa3b14577820 */ /* 0x000fc80000400000 */
[----:B------:R-:W3:Y:S01]  /*3270*/  MUFU.RCP R37, R37 ;  /* 0x0000002500257308 */ /* 0x000ee20000001000 */
[----:B-1----:R-:W-:-:S07]  /*3280*/  FMUL R90, R16, -1.4426950216293334961 ;  /* 0xbfb8aa3b105a7820 */ /* 0x002fce0000400000 */
[----:B------:R-:W1:Y:S01]  /*3290*/  MUFU.RCP R91, R91 ;  /* 0x0000005b005b7308 */ /* 0x000e620000001000 */
[----:B--2---:R-:W-:Y:S01]  /*32a0*/  FMUL R21, R59, R88 ;  /* 0x000000583b157220 */ /* 0x004fe20000400000 */
[----:B------:R-:W-:-:S03]  /*32b0*/  FADD R88, R4, 1 ;  /* 0x3f80000004587421 */ /* 0x000fc60000000000 */
[----:B------:R-:W-:Y:S01]  /*32c0*/  FMUL R68, R68, R21 ;  /* 0x0000001544447220 */ /* 0x000fe20000400000 */
[----:B------:R-:W-:Y:S02]  /*32d0*/  FMUL R21, R22, UR31 ;  /* 0x0000001f16157c20 */ /* 0x000fe40008400000 */
[----:B------:R-:W2:Y:S01]  /*32e0*/  MUFU.EX2 R6, R6 ;  /* 0x0000000600067308 */ /* 0x000ea20000000800 */
[----:B---3--:R-:W-:Y:S01]  /*32f0*/  FMUL R36, R82, R37 ;  /* 0x0000002552247220 */ /* 0x008fe20000400000 */
[----:B------:R-:W-:Y:S01]  /*3300*/  FMUL R37, R85, R92 ;  /* 0x0000005c55257220 */ /* 0x000fe20000400000 */
[----:B------:R-:W-:Y:S02]  /*3310*/  FMUL R4, R21, -1.4426950216293334961 ;  /* 0xbfb8aa3b15047820 */ /* 0x000fe40000400000 */
[----:B------:R-:W-:Y:S01]  /*3320*/  FMUL R36, R67, R36 ;  /* 0x0000002443247220 */ /* 0x000fe20000400000 */
[----:B------:R-:W-:Y:S01]  /*3330*/  FMUL R37, R66, R37 ;  /* 0x0000002542257220 */ /* 0x000fe20000400000 */
[----:B------:R-:W-:Y:S01]  /*3340*/  FMUL R67, R41, -1.4426950216293334961 ;  /* 0xbfb8aa3b29437820 */ /* 0x000fe20000400000 */
[----:B------:R-:W3:Y:S01]  /*3350*/  MUFU.RCP R88, R88 ;  /* 0x0000005800587308 */ /* 0x000ee20000001000 */
[----:B-1----:R-:W-:-:S04]  /*3360*/  FMUL R66, R40, R91 ;  /* 0x0000005b28427220 */ /* 0x002fc80000400000 */
[----:B------:R-:W-:Y:S01]  /*3370*/  FMUL R69, R69, R66 ;  /* 0x0000004245457220 */ /* 0x000fe20000400000 */
[----:B------:R-:W-:Y:S02]  /*3380*/  FMUL R66, R19, -1.4426950216293334961 ;  /* 0xbfb8aa3b13427820 */ /* 0x000fe40000400000 */
[----:B------:R-:W1:Y:S01]  /*3390*/  MUFU.RCP R91, R56 ;  /* 0x00000038005b7308 */ /* 0x000e620000001000 */
[----:B--2---:R-:W-:-:S07]  /*33a0*/  FADD R92, R6, 1 ;  /* 0x3f800000065c7421 */ /* 0x004fce0000000000 */
[----:B------:R-:W2:Y:S01]  /*33b0*/  MUFU.EX2 R5, R5 ;  /* 0x0000000500057308 */ /* 0x000ea20000000800 */
[----:B---3--:R-:W-:-:S04]  /*33c0*/  FMUL R93, R9, R88 ;  /* 0x00000058095d7220 */ /* 0x008fc80000400000 */
[----:B------:R-:W-:-:S03]  /*33d0*/  FMUL R70, R70, R93 ;  /* 0x0000005d46467220 */ /* 0x000fc60000400000 */
[----:B------:R-:W-:Y:S01]  /*33e0*/  MUFU.EX2 R11, R11 ;  /* 0x0000000b000b7308 */ /* 0x000fe20000000800 */
[----:B-1----:R-:W-:Y:S01]  /*33f0*/  FMUL R22, R8, R91 ;  /* 0x0000005b08167220 */ /* 0x002fe20000400000 */
[----:B------:R-:W-:-:S03]  /*3400*/  FMUL R56, R23, UR31 ;  /* 0x0000001f17387c20 */ /* 0x000fc60008400000 */
[----:B------:R-:W-:Y:S01]  /*3410*/  FMUL R71, R71, R22 ;  /* 0x0000001647477220 */ /* 0x000fe20000400000 */
[----:B------:R-:W-:Y:S01]  /*3420*/  FMUL R22, R24, UR31 ;  /* 0x0000001f18167c20 */ /* 0x000fe20008400000 */
[----:B------:R-:W-:Y:S01]  /*3430*/  FMUL R23, R56, -1.4426950216293334961 ;  /* 0xbfb8aa3b38177820 */ /* 0x000fe20000400000 */
[----:B------:R-:W1:Y:S01]  /*3440*/  MUFU.RCP R91, R92 ;  /* 0x0000005c005b7308 */ /* 0x000e620000001000 */
[----:B--2---:R-:W-:Y:S01]  /*3450*/  FADD R93, R5, 1 ;  /* 0x3f800000055d7421 */ /* 0x004fe20000000000 */
[----:B------:R-:W-:Y:S01]  /*3460*/  FMUL R6, R22, -1.4426950216293334961 ;  /* 0xbfb8aa3b16067820 */ /* 0x000fe20000400000 */
[----:B------:R-:W-:-:S05]  /*3470*/  FMUL R5, R25, -1.4426950216293334961 ;  /* 0xbfb8aa3b19057820 */ /* 0x000fca0000400000 */
[----:B------:R-:W2:Y:S08]  /*3480*/  MUFU.RCP R24, R93 ;  /* 0x0000005d00187308 */ /* 0x000eb00000001000 */
[----:B------:R-:W3:Y:S01]  /*3490*/  MUFU.EX2 R38, R38 ;  /* 0x0000002600267308 */ /* 0x000ee20000000800 */
[----:B-1----:R-:W-:-:S04]  /*34a0*/  FMUL R88, R10, R91 ;  /* 0x0000005b0a587220 */ /* 0x002fc80000400000 */
[----:B------:R-:W-:Y:S01]  /*34b0*/  FMUL R73, R73, R88 ;  /* 0x0000005849497220 */ /* 0x000fe20000400000 */
[----:B------:R-:W-:Y:S02]  /*34c0*/  FADD R88, R11, 1 ;  /* 0x3f8000000b587421 */ /* 0x000fe40000000000 */
[----:B------:R-:W1:Y:S01]  /*34d0*/  MUFU.EX2 R90, R90 ;  /* 0x0000005a005a7308 */ /* 0x000e620000000800 */
[C---:B--2---:R-:W-:Y:S01]  /*34e0*/  FMUL R11, R7.reuse, R24 ;  /* 0x00000018070b7220 */ /* 0x044fe20000400000 */
[----:B------:R-:W-:-:S03]  /*34f0*/  F2FP.BF16.F32.PACK_AB R7, R7, R10 ;  /* 0x0000000a0707723e */ /* 0x000fc600000010ff */
[----:B------:R-:W-:-:S03]  /*3500*/  FMUL R72, R72, R11 ;  /* 0x0000000b48487220 */ /* 0x000fc60000400000 */
[----:B------:R-:W2:Y:S01]  /*3510*/  MUFU.EX2 R39, R39 ;  /* 0x0000002700277308 */ /* 0x000ea20000000800 */
[----:B---3--:R-:W-:-:S07]  /*3520*/  FADD R11, R38, 1 ;  /* 0x3f800000260b7421 */ /* 0x008fce0000000000 */
[----:B------:R3:W4:Y:S01]  /*3530*/  MUFU.RCP R24, R88 ;  /* 0x0000005800187308 */ /* 0x0007220000001000 */
[----:B-1----:R-:W-:-:S07]  /*3540*/  FADD R90, R90, 1 ;  /* 0x3f8000005a5a7421 */ /* 0x002fce0000000000 */
[----:B------:R-:W1:Y:S08]  /*3550*/  MUFU.RCP R11, R11 ;  /* 0x0000000b000b7308 */ /* 0x000e700000001000 */
[----:B------:R2:W5:Y:S01]  /*3560*/  MUFU.RCP R91, R58 ;  /* 0x0000003a005b7308 */ /* 0x0005620000001000 */
[----:B---3--:R-:W-:-:S07]  /*3570*/  FMUL R88, R27, -1.4426950216293334961 ;  /* 0xbfb8aa3b1b587820 */ /* 0x008fce0000400000 */
[----:B------:R-:W-:Y:S08]  /*3580*/  MUFU.EX2 R89, R89 ;  /* 0x0000005900597308 */ /* 0x000ff00000000800 */
[----:B------:R-:W-:Y:S01]  /*3590*/  MUFU.EX2 R84, R84 ;  /* 0x0000005400547308 */ /* 0x000fe20000000800 */
[----:B--2---:R-:W-:Y:S01]  /*35a0*/  FADD R58, R39, 1 ;  /* 0x3f800000273a7421 */ /* 0x004fe20000000000 */
[----:B----4-:R-:W-:Y:S01]  /*35b0*/  FMUL R39, R13, R24 ;  /* 0x000000180d277220 */ /* 0x010fe20000400000 */
[----:B-1----:R-:W-:Y:S01]  /*35c0*/  FMUL R24, R14, R11 ;  /* 0x0000000b0e187220 */ /* 0x002fe20000400000 */
[----:B-----5:R-:W-:-:S02]  /*35d0*/  FMUL R38, R12, R91 ;  /* 0x0000005b0c267220 */ /* 0x020fc40000400000 */
[----:B------:R-:W-:Y:S01]  /*35e0*/  FMUL R74, R74, R39 ;  /* 0x000000274a4a7220 */ /* 0x000fe20000400000 */
[----:B------:R-:W-:Y:S01]  /*35f0*/  FMUL R77, R77, R24 ;  /* 0x000000184d4d7220 */ /* 0x000fe20000400000 */
[----:B------:R-:W1:Y:S01]  /*3600*/  MUFU.RCP R11, R90 ;  /* 0x0000005a000b7308 */ /* 0x000e620000001000 */
[----:B------:R-:W-:Y:S01]  /*3610*/  FMUL R75, R75, R38 ;  /* 0x000000264b4b7220 */ /* 0x000fe20000400000 */
[----:B------:R-:W-:Y:S01]  /*3620*/  FMUL R38, R26, -1.4426950216293334961 ;  /* 0xbfb8aa3b1a267820 */ /* 0x000fe20000400000 */
[----:B------:R-:W-:Y:S01]  /*3630*/  FMUL R24, R28, UR31 ;  /* 0x0000001f1c187c20 */ /* 0x000fe20008400000 */
[----:B------:R-:W-:-:S03]  /*3640*/  FMUL R28, R30, -1.4426950216293334961 ;  /* 0xbfb8aa3b1e1c7820 */ /* 0x000fc60000400000 */
[----:B------:R-:W-:Y:S01]  /*3650*/  FMUL R39, R24, -1.4426950216293334961 ;  /* 0xbfb8aa3b18277820 */ /* 0x000fe20000400000 */
[----:B------:R-:W2:Y:S08]  /*3660*/  MUFU.EX2 R67, R67 ;  /* 0x0000004300437308 */ /* 0x000eb00000000800 */
[----:B------:R-:W3:Y:S01]  /*3670*/  MUFU.EX2 R87, R87 ;  /* 0x0000005700577308 */ /* 0x000ee20000000800 */
[----:B-1----:R-:W-:Y:S01]  /*3680*/  FMUL R90, R16, R11 ;  /* 0x0000000b105a7220 */ /* 0x002fe20000400000 */
[----:B------:R-:W-:-:S03]  /*3690*/  FMUL R11, R31, -1.4426950216293334961 ;  /* 0xbfb8aa3b1f0b7820 */ /* 0x000fc60000400000 */
[----:B------:R-:W-:Y:S01]  /*36a0*/  FMUL R79, R79, R90 ;  /* 0x0000005a4f4f7220 */ /* 0x000fe20000400000 */
[----:B------:R-:W-:Y:S01]  /*36b0*/  FADD R90, R89, 1 ;  /* 0x3f800000595a7421 */ /* 0x000fe20000000000 */
[----:B------:R-:W-:Y:S01]  /*36c0*/  FADD R89, R84, 1 ;  /* 0x3f80000054597421 */ /* 0x000fe20000000000 */
[----:B------:R-:W1:Y:S01]  /*36d0*/  MUFU.EX2 R4, R4 ;  /* 0x0000000400047308 */ /* 0x000e620000000800 */
[----:B--2---:R-:W-:-:S07]  /*36e0*/  FADD R84, R67, 1 ;  /* 0x3f80000043547421 */ /* 0x004fce0000000000 */
[----:B------:R-:W2:Y:S01]  /*36f0*/  MUFU.EX2 R66, R66 ;  /* 0x0000004200427308 */ /* 0x000ea20000000800 */
[----:B---3--:R-:W-:-:S07]  /*3700*/  FADD R67, R87, 1 ;  /* 0x3f80000057437421 */ /* 0x008fce0000000000 */
[----:B------:R-:W3:Y:S01]  /*3710*/  MUFU.EX2 R23, R23 ;  /* 0x0000001700177308 */ /* 0x000ee20000000800 */
[----:B-1----:R-:W-:-:S07]  /*3720*/  FADD R4, R4, 1 ;  /* 0x3f80000004047421 */ /* 0x002fce0000000000 */
[----:B------:R-:W1:Y:S01]  /*3730*/  MUFU.RCP R58, R58 ;  /* 0x0000003a003a7308 */ /* 0x000e620000001000 */
[----:B--2---:R-:W-:-:S07]  /*3740*/  FADD R66, R66, 1 ;  /* 0x3f80000042427421 */ /* 0x004fce0000000000 */
[----:B------:R-:W2:Y:S01]  /*3750*/  MUFU.RCP R67, R67 ;  /* 0x0000004300437308 */ /* 0x000ea20000001000 */
[----:B---3--:R-:W-:-:S07]  /*3760*/  FADD R23, R23, 1 ;  /* 0x3f80000017177421 */ /* 0x008fce0000000000 */
[----:B------:R-:W3:Y:S01]  /*3770*/  MUFU.RCP R90, R90 ;  /* 0x0000005a005a7308 */ /* 0x000ee20000001000 */
[----:B-1----:R-:W-:Y:S01]  /*3780*/  FMUL R91, R15, R58 ;  /* 0x0000003a0f5b7220 */ /* 0x002fe20000400000 */
[----:B------:R-:W-:-:S03]  /*3790*/  FMUL R58, R29, -1.4426950216293334961 ;  /* 0xbfb8aa3b1d3a7820 */ /* 0x000fc60000400000 */
[----:B------:R-:W-:-:S03]  /*37a0*/  FMUL R76, R76, R91 ;  /* 0x0000005b4c4c7220 */ /* 0x000fc60000400000 */
[----:B------:R-:W1:Y:S01]  /*37b0*/  MUFU.RCP R4, R4 ;  /* 0x0000000400047308 */ /* 0x000e620000001000 */
[----:B--2---:R-:W-:Y:S01]  /*37c0*/  FMUL R67, R20, R67 ;  /* 0x0000004314437220 */ /* 0x004fe20000400000 */
[----:B------:R-:W-:-:S03]  /*37d0*/  F2FP.BF16.F32.PACK_AB R20, R19, R20 ;  /* 0x000000141314723e */ /* 0x000fc600000010ff */
[----:B------:R-:W-:-:S03]  /*37e0*/  FMUL R44, R44, R67 ;  /* 0x000000432c2c7220 */ /* 0x000fc60000400000 */
[----:B------:R-:W2:Y:S01]  /*37f0*/  MUFU.EX2 R6, R6 ;  /* 0x0000000600067308 */ /* 0x000ea20000000800 */
[----:B---3--:R-:W-:-:S04]  /*3800*/  FMUL R87, R17, R90 ;  /* 0x0000005a11577220 */ /* 0x008fc80000400000 */
[----:B------:R-:W-:-:S03]  /*3810*/  FMUL R78, R78, R87 ;  /* 0x000000574e4e7220 */ /* 0x000fc60000400000 */
[----:B------:R-:W3:Y:S01]  /*3820*/  MUFU.EX2 R5, R5 ;  /* 0x0000000500057308 */ /* 0x000ee20000000800 */
[----:B-1----:R-:W-:Y:S01]  /*3830*/  FMUL R67, R21, R4 ;  /* 0x0000000415437220 */ /* 0x002fe20000400000 */
[----:B------:R-:W-:Y:S01]  /*3840*/  F2FP.BF16.F32.PACK_AB R21, R56, R21 ;  /* 0x000000153815723e */ /* 0x000fe200000010ff */
[----:B------:R-:W1:Y:S02]  /*3850*/  S2R R4, SR_TID.X ;  /* 0x0000000000047919 */ /* 0x000e640000002100 */
[----:B------:R-:W-:-:S03]  /*3860*/  FMUL R46, R46, R67 ;  /* 0x000000432e2e7220 */ /* 0x000fc60000400000 */
[----:B------:R-:W4:Y:S01]  /*3870*/  MUFU.EX2 R38, R38 ;  /* 0x0000002600267308 */ /* 0x000f220000000800 */
[----:B--2---:R-:W-:-:S07]  /*3880*/  FADD R87, R6, 1 ;  /* 0x3f80000006577421 */ /* 0x004fce0000000000 */
[----:B------:R-:W2:Y:S01]  /*3890*/  MUFU.RCP R66, R66 ;  /* 0x0000004200427308 */ /* 0x000ea20000001000 */
[----:B---3--:R-:W-:-:S07]  /*38a0*/  FADD R6, R5, 1 ;  /* 0x3f80000005067421 */ /* 0x008fce0000000000 */
[----:B------:R-:W3:Y:S01]  /*38b0*/  MUFU.RCP R23, R23 ;  /* 0x0000001700177308 */ /* 0x000ee20000001000 */
[----:B----4-:R-:W-:-:S07]  /*38c0*/  FADD R5, R38, 1 ;  /* 0x3f80000026057421 */ /* 0x010fce0000000000 */
[----:B------:R-:W4:Y:S01]  /*38d0*/  MUFU.EX2 R39, R39 ;  /* 0x0000002700277308 */ /* 0x000f220000000800 */
[----:B--2---:R-:W-:-:S04]  /*38e0*/  FMUL R38, R19, R66 ;  /* 0x0000004213267220 */ /* 0x004fc80000400000 */
[----:B------:R-:W-:-:S03]  /*38f0*/  FMUL R45, R45, R38 ;  /* 0x000000262d2d7220 */ /* 0x000fc60000400000 */
[----:B------:R-:W2:Y:S01]  /*3900*/  MUFU.EX2 R58, R58 ;  /* 0x0000003a003a7308 */ /* 0x000ea20000000800 */
[----:B---3--:R-:W-:-:S04]  /*3910*/  FMUL R38, R56, R23 ;  /* 0x0000001738267220 */ /* 0x008fc80000400000 */
[----:B------:R-:W-:Y:S01]  /*3920*/  FMUL R47, R47, R38 ;  /* 0x000000262f2f7220 */ /* 0x000fe20000400000 */
[----:B------:R-:W-:Y:S02]  /*3930*/  FMUL R38, R32, UR31 ;  /* 0x0000001f20267c20 */ /* 0x000fe40008400000 */
[----:B------:R-:W3:Y:S01]  /*3940*/  MUFU.EX2 R88, R88 ;  /* 0x0000005800587308 */ /* 0x000ee20000000800 */
[----:B----4-:R-:W-:-:S07]  /*3950*/  FADD R39, R39, 1 ;  /* 0x3f80000027277421 */ /* 0x010fce0000000000 */
[----:B------:R-:W-:Y:S01]  /*3960*/  MUFU.RCP R5, R5 ;  /* 0x0000000500057308 */ /* 0x000fe20000001000 */
[----:B--2---:R-:W-:-:S07]  /*3970*/  FADD R58, R58, 1 ;  /* 0x3f8000003a3a7421 */ /* 0x004fce0000000000 */
[----:B------:R-:W2:Y:S01]  /*3980*/  MUFU.RCP R89, R89 ;  /* 0x0000005900597308 */ /* 0x000ea20000001000 */
[----:B---3--:R-:W-:-:S07]  /*3990*/  FADD R66, R88, 1 ;  /* 0x3f80000058427421 */ /* 0x008fce0000000000 */
[----:B------:R-:W3:Y:S08]  /*39a0*/  MUFU.RCP R84, R84 ;  /* 0x0000005400547308 */ /* 0x000ef00000001000 */
[----:B------:R-:W4:Y:S01]  /*39b0*/  MUFU.RCP R6, R6 ;  /* 0x0000000600067308 */ /* 0x000f220000001000 */
[----:B--2---:R-:W-:-:S04]  /*39c0*/  FMUL R90, R18, R89 ;  /* 0x00000059125a7220 */ /* 0x004fc80000400000 */
[----:B------:R-:W-:-:S03]  /*39d0*/  FMUL R83, R83, R90 ;  /* 0x0000005a53537220 */ /* 0x000fc60000400000 */
[----:B------:R2:W5:Y:S01]  /*39e0*/  MUFU.RCP R23, R39 ;  /* 0x0000002700177308 */ /* 0x0005620000001000 */
[----:B---3--:R-:W-:-:S04]  /*39f0*/  FMUL R89, R41, R84 ;  /* 0x0000005429597220 */ /* 0x008fc80000400000 */
[----:B------:R-:W-:-:S03]  /*3a00*/  FMUL R80, R80, R89 ;  /* 0x0000005950507220 */ /* 0x000fc60000400000 */
[----:B------:R3:W3:Y:S01]  /*3a10*/  MUFU.RCP R32, R58 ;  /* 0x0000003a00207308 */ /* 0x0006e20000001000 */
[----:B----4-:R-:W-:Y:S01]  /*3a20*/  FMUL R84, R25, R6 ;  /* 0x0000000619547220 */ /* 0x010fe20000400000 */
[----:B------:R-:W-:-:S03]  /*3a30*/  FMUL R6, R38, -1.4426950216293334961 ;  /* 0xbfb8aa3b26067820 */ /* 0x000fc60000400000 */
[----:B------:R-:W-:-:S03]  /*3a40*/  FMUL R49, R49, R84 ;  /* 0x0000005431317220 */ /* 0x000fc60000400000 */
[----:B------:R-:W-:Y:S01]  /*3a50*/  MUFU.EX2 R28, R28 ;  /* 0x0000001c001c7308 */ /* 0x000fe20000000800 */
[----:B--2---:R-:W-:Y:S01]  /*3a60*/  FMUL R39, R33, UR31 ;  /* 0x0000001f21277c20 */ /* 0x004fe20008400000 */
[----:B------:R-:W-:Y:S01]  /*3a70*/  FMUL R33, R26, R5 ;  /* 0x000000051a217220 */ /* 0x000fe20000400000 */
[----:B-----5:R-:W-:Y:S01]  /*3a80*/  FMUL R23, R24, R23 ;  /* 0x0000001718177220 */ /* 0x020fe20000400000 */
[----:B------:R-:W-:Y:S01]  /*3a90*/  F2FP.BF16.F32.PACK_AB R24, R29, R24 ;  /* 0x000000181d18723e */ /* 0x000fe200000010ff */
[----:B------:R-:W-:Y:S01]  /*3aa0*/  FMUL R5, R39, -1.4426950216293334961 ;  /* 0xbfb8aa3b27057820 */ /* 0x000fe20000400000 */
[----:B------:R-:W-:Y:S01]  /*3ab0*/  FMUL R50, R50, R33 ;  /* 0x0000002132327220 */ /* 0x000fe20000400000 */
[----:B-1----:R-:W-:Y:S01]  /*3ac0*/  LEA R33, R4, UR12, 0x6 ;  /* 0x0000000c04217c11 */ /* 0x002fe2000f8e30ff */
[----:B------:R-:W1:Y:S01]  /*3ad0*/  MUFU.RCP R66, R66 ;  /* 0x0000004200427308 */ /* 0x000e620000001000 */
[----:B---3--:R-:W-:Y:S01]  /*3ae0*/  FMUL R58, R34, UR31 ;  /* 0x0000001f223a7c20 */ /* 0x008fe20008400000 */
[----:B------:R-:W-:Y:S01]  /*3af0*/  FMUL R32, R29, R32 ;  /* 0x000000201d207220 */ /* 0x000fe20000400000 */
[----:B------:R-:W-:Y:S01]  /*3b00*/  IADD3 R34, PT, PT, R33, 0x400, RZ ;  /* 0x0000040021227810 */ /* 0x000fe20007ffe0ff */
[----:B------:R-:W-:Y:S01]  /*3b10*/  FMUL R86, R86, R23 ;  /* 0x0000001756567220 */ /* 0x000fe20000400000 */
[----:B------:R-:W-:Y:S01]  /*3b20*/  FMUL R4, R58, -1.4426950216293334961 ;  /* 0xbfb8aa3b3a047820 */ /* 0x000fe20000400000 */
[----:B------:R-:W-:Y:S01]  /*3b30*/  FMUL R53, R53, R32 ;  /* 0x0000002035357220 */ /* 0x000fe20000400000 */
[----:B------:R-:W-:Y:S01]  /*3b40*/  SHF.R.U32.HI R23, RZ, 0x3, R34 ;  /* 0x00000003ff177819 */ /* 0x000fe20000011622 */
[----:B------:R-:W2:Y:S01]  /*3b50*/  MUFU.EX2 R6, R6 ;  /* 0x0000000600067308 */ /* 0x000ea20000000800 */
[----:B------:R-:W-:-:S02]  /*3b60*/  IADD3 R32, PT, PT, R33, 0x410, RZ ;  /* 0x0000041021207810 */ /* 0x000fc40007ffe0ff */
[----:B------:R-:W-:Y:S02]  /*3b70*/  LOP3.LUT R34, R34, 0x30, R23, 0x78, !PT ;  /* 0x0000003022227812 */ /* 0x000fe400078e7817 */
[----:B------:R-:W-:Y:S02]  /*3b80*/  SHF.R.U32.HI R23, RZ, 0x3, R32 ;  /* 0x00000003ff177819 */ /* 0x000fe40000011620 */
[----:B------:R-:W-:Y:S01]  /*3b90*/  IADD3 R67, PT, PT, R33, 0x420, RZ ;  /* 0x0000042021437810 */ /* 0x000fe20007ffe0ff */
[----:B------:R-:W3:Y:S01]  /*3ba0*/  MUFU.RCP R87, R87 ;  /* 0x0000005700577308 */ /* 0x000ee20000001000 */
[----:B------:R-:W-:Y:S01]  /*3bb0*/  LOP3.LUT R32, R32, 0x30, R23, 0x78, !PT ;  /* 0x0000003020207812 */ /* 0x000fe200078e7817 */
[----:B-1----:R-:W-:Y:S01]  /*3bc0*/  FMUL R66, R27, R66 ;  /* 0x000000421b427220 */ /* 0x002fe20000400000 */
[----:B------:R-:W-:Y:S01]  /*3bd0*/  IADD3 R33, PT, PT, R33, 0x430, RZ ;  /* 0x0000043021217810 */ /* 0x000fe20007ffe0ff */
[----:B------:R-:W-:Y:S01]  /*3be0*/  FADD R23, R28, 1 ;  /* 0x3f8000001c177421 */ /* 0x000fe20000000000 */
[----:B------:R-:W-:Y:S01]  /*3bf0*/  SHF.R.U32.HI R28, RZ, 0x3, R67 ;  /* 0x00000003ff1c7819 */ /* 0x000fe20000011643 */
[----:B------:R-:W-:Y:S01]  /*3c00*/  FMUL R51, R51, R66 ;  /* 0x0000004233337220 */ /* 0x000fe20000400000 */
[----:B------:R-:W-:Y:S01]  /*3c10*/  SHF.R.U32.HI R84, RZ, 0x3, R33 ;  /* 0x00000003ff547819 */ /* 0x000fe20000011621 */
[----:B------:R-:W-:Y:S01]  /*3c20*/  MUFU.EX2 R5, R5 ;  /* 0x0000000500057308 */ /* 0x000fe20000000800 */
[----:B------:R-:W-:Y:S01]  /*3c30*/  FMUL R66, R35, -1.4426950216293334961 ;  /* 0xbfb8aa3b23427820 */ /* 0x000fe20000400000 */
[----:B------:R-:W-:Y:S01]  /*3c40*/  LOP3.LUT R28, R67, 0x30, R28, 0x78, !PT ;  /* 0x00000030431c7812 */ /* 0x000fe200078e781c */
[----:B--2---:R-:W-:Y:S01]  /*3c50*/  FADD R67, R6, 1 ;  /* 0x3f80000006437421 */ /* 0x004fe20000000000 */
[----:B------:R-:W-:-:S02]  /*3c60*/  LOP3.LUT R6, R33, 0x30, R84, 0x78, !PT ;  /* 0x0000003021067812 */ /* 0x000fc400078e7854 */
[C---:B------:R-:W-:Y:S02]  /*3c70*/  LEA R33, R81.reuse, R32, 0xd ;  /* 0x0000002051217211 */ /* 0x040fe400078e68ff */
[----:B------:R-:W1:Y:S01]  /*3c80*/  MUFU.EX2 R4, R4 ;  /* 0x0000000400047308 */ /* 0x000e620000000800 */
[C---:B------:R-:W-:Y:S01]  /*3c90*/  LEA R84, R81.reuse, R61, 0xe ;  /* 0x0000003d51547211 */ /* 0x040fe200078e70ff */
[----:B---3--:R-:W-:Y:S01]  /*3ca0*/  FMUL R87, R22, R87 ;  /* 0x0000005716577220 */ /* 0x008fe20000400000 */
[C---:B------:R-:W-:Y:S02]  /*3cb0*/  LEA R32, R81.reuse, R28, 0xd ;  /* 0x0000001c51207211 */ /* 0x040fe400078e68ff */
[----:B------:R-:W-:Y:S01]  /*3cc0*/  LEA R28, R81, R6, 0xd ;  /* 0x00000006511c7211 */ /* 0x000fe200078e68ff */
[----:B------:R-:W-:Y:S01]  /*3cd0*/  FMUL R48, R48, R87 ;  /* 0x0000005730307220 */ /* 0x000fe20000400000 */
[----:B------:R-:W-:Y:S01]  /*3ce0*/  F2FP.BF16.F32.PACK_AB R6, R9, R8 ;  /* 0x000000080906723e */ /* 0x000fe200000010ff */
[----:B------:R-:W2:Y:S01]  /*3cf0*/  MUFU.EX2 R11, R11 ;  /* 0x0000000b000b7308 */ /* 0x000ea20000000800 */
[----:B------:R-:W-:-:S02]  /*3d00*/  IADD3 R8, PT, PT, R84, 0x50, RZ ;  /* 0x0000005054087810 */ /* 0x000fc40007ffe0ff */
[----:B------:R-:W-:Y:S02]  /*3d10*/  LEA R34, R81, R34, 0xd ;  /* 0x0000002251227211 */ /* 0x000fe400078e68ff */
[----:B------:R-:W-:Y:S02]  /*3d20*/  IADD3 R81, PT, PT, R84, 0x40, RZ ;  /* 0x0000004054517810 */ /* 0x000fe40007ffe0ff */
[----:B------:R-:W-:Y:S01]  /*3d30*/  SHF.R.U32.HI R9, RZ, 0x3, R8 ;  /* 0x00000003ff097819 */ /* 0x000fe20000011608 */
[----:B------:R3:W4:Y:S01]  /*3d40*/  MUFU.EX2 R10, R66 ;  /* 0x00000042000a7308 */ /* 0x0007220000000800 */
[----:B-1----:R-:W-:Y:S01]  /*3d50*/  FADD R87, R4, 1 ;  /* 0x3f80000004577421 */ /* 0x002fe20000000000 */
[----:B------:R-:W-:Y:S02]  /*3d60*/  SHF.R.U32.HI R4, RZ, 0x3, R81 ;  /* 0x00000003ff047819 */ /* 0x000fe40000011651 */
[----:B------:R-:W-:Y:S02]  /*3d70*/  F2FP.BF16.F32.PACK_AB R22, R25, R22 ;  /* 0x000000161916723e */ /* 0x000fe400000010ff */
[----:B------:R-:W-:-:S02]  /*3d80*/  LOP3.LUT R81, R81, 0x70, R4, 0x78, !PT ;  /* 0x0000007051517812 */ /* 0x000fc400078e7804 */
[----:B------:R-:W1:Y:S01]  /*3d90*/  MUFU.RCP R23, R23 ;  /* 0x0000001700177308 */ /* 0x000e620000001000 */
[----:B------:R-:W-:Y:S01]  /*3da0*/  F2FP.BF16.F32.PACK_AB R4, R85, R82 ;  /* 0x000000525504723e */ /* 0x000fe200000010ff */
[----:B--2---:R-:W-:Y:S01]  /*3db0*/  FADD R85, R11, 1 ;  /* 0x3f8000000b557421 */ /* 0x004fe20000000000 */
[----:B------:R-:W-:Y:S02]  /*3dc0*/  F2FP.BF16.F32.PACK_AB R11, R41, R18 ;  /* 0x00000012290b723e */ /* 0x000fe400000010ff */
[----:B------:R-:W-:-:S03]  /*3dd0*/  F2FP.BF16.F32.PACK_AB R25, R31, R30 ;  /* 0x0000001e1f19723e */ /* 0x000fc600000010ff */
[----:B------:R-:W2:Y:S01]  /*3de0*/  MUFU.RCP R67, R67 ;  /* 0x0000004300437308 */ /* 0x000ea20000001000 */
[----:B---3--:R-:W-:Y:S01]  /*3df0*/  FADD R66, R5, 1 ;  /* 0x3f80000005427421 */ /* 0x008fe20000000000 */
[----:B------:R-:W-:Y:S01]  /*3e00*/  F2FP.BF16.F32.PACK_AB R5, R59, R40 ;  /* 0x000000283b05723e */ /* 0x000fe200000010ff */
[----:B----4-:R-:W-:Y:S01]  /*3e10*/  FADD R82, R10, 1 ;  /* 0x3f8000000a527421 */ /* 0x010fe20000000000 */
[C---:B------:R-:W-:Y:S02]  /*3e20*/  IADD3 R59, PT, PT, R84.reuse, 0x60, RZ ;  /* 0x00000060543b7810 */ /* 0x040fe40007ffe0ff */
[----:B------:R-:W-:Y:S01]  /*3e30*/  IADD3 R40, PT, PT, R84, 0x70, RZ ;  /* 0x0000007054287810 */ /* 0x000fe20007ffe0ff */
[----:B------:R3:W-:Y:S01]  /*3e40*/  STS.128 [R81], R4 ;  /* 0x0000000451007388 */ /* 0x0007e20000000c00 */
[----:B------:R-:W-:Y:S01]  /*3e50*/  LOP3.LUT R84, R8, 0x70, R9, 0x78, !PT ;  /* 0x0000007008547812 */ /* 0x000fe200078e7809 */
[----:B-1----:R-:W-:Y:S01]  /*3e60*/  FMUL R88, R30, R23 ;  /* 0x000000171e587220 */ /* 0x002fe20000400000 */
[----:B------:R-:W-:Y:S01]  /*3e70*/  SHF.R.U32.HI R8, RZ, 0x3, R59 ;  /* 0x00000003ff087819 */ /* 0x000fe2000001163b */
[----:B------:R-:W1:Y:S01]  /*3e80*/  MUFU.RCP R66, R66 ;  /* 0x0000004200427308 */ /* 0x000e620000001000 */
[----:B------:R-:W-:-:S02]  /*3e90*/  SHF.R.U32.HI R9, RZ, 0x3, R40 ;  /* 0x00000003ff097819 */ /* 0x000fc40000011628 */
[----:B------:R-:W-:Y:S02]  /*3ea0*/  LOP3.LUT R59, R59, 0x70, R8, 0x78, !PT ;  /* 0x000000703b3b7812 */ /* 0x000fe400078e7808 */
[----:B------:R-:W-:Y:S01]  /*3eb0*/  LOP3.LUT R40, R40, 0x70, R9, 0x78, !PT ;  /* 0x0000007028287812 */ /* 0x000fe200078e7809 */
[----:B--2---:R-:W-:Y:S01]  /*3ec0*/  FMUL R18, R38, R67 ;  /* 0x0000004326127220 */ /* 0x004fe20000400000 */
[----:B------:R-:W-:Y:S01]  /*3ed0*/  F2FP.BF16.F32.PACK_AB R10, R17, R16 ;  /* 0x00000010110a723e */ /* 0x000fe200000010ff */
[----:B------:R-:W2:Y:S01]  /*3ee0*/  MUFU.RCP R87, R87 ;  /* 0x0000005700577308 */ /* 0x000ea20000001000 */
[----:B------:R-:W-:Y:S01]  /*3ef0*/  F2FP.BF16.F32.PACK_AB R9, R15, R14 ;  /* 0x0000000e0f09723e */ /* 0x000fe200000010ff */
[----:B------:R-:W-:Y:S01]  /*3f00*/  FMUL R18, R57, R18 ;  /* 0x0000001239127220 */ /* 0x000fe20000400000 */
[----:B------:R-:W-:Y:S01]  /*3f10*/  F2FP.BF16.F32.PACK_AB R8, R13, R12 ;  /* 0x0000000c0d08723e */ /* 0x000fe200000010ff */
[----:B------:R-:W-:Y:S01]  /*3f20*/  FMUL R17, R43, R88 ;  /* 0x000000582b117220 */ /* 0x000fe20000400000 */
[----:B------:R-:W-:-:S02]  /*3f30*/  F2FP.BF16.F32.PACK_AB R23, R27, R26 ;  /* 0x0000001a1b17723e */ /* 0x000fc400000010ff */
[----:B------:R-:W-:Y:S01]  /*3f40*/  F2FP.BF16.F32.PACK_AB R27, R35, R58 ;  /* 0x0000003a231b723e */ /* 0x000fe200000010ff */
[----:B------:R4:W-:Y:S01]  /*3f50*/  STS.128 [R84], R8 ;  /* 0x0000000854007388 */ /* 0x0009e20000000c00 */
[C---:B------:R-:W-:Y:S01]  /*3f60*/  F2FP.BF16.F32.PACK_AB R26, R39.reuse, R38 ;  /* 0x00000026271a723e */ /* 0x040fe200000010ff */
[----:B------:R-:W5:Y:S01]  /*3f70*/  MUFU.RCP R82, R82 ;  /* 0x0000005200527308 */ /* 0x000f620000001000 */
[----:B-1----:R-:W-:Y:S01]  /*3f80*/  FMUL R15, R39, R66 ;  /* 0x00000042270f7220 */ /* 0x002fe20000400000 */
[----:B------:R1:W-:Y:S01]  /*3f90*/  STS.128 [R59], R20 ;  /* 0x000000143b007388 */ /* 0x0003e20000000c00 */
[----:B------:R-:W-:Y:S02]  /*3fa0*/  F2FP.BF16.F32.PACK_AB R12, R45, R44 ;  /* 0x0000002c2d0c723e */ /* 0x000fe400000010ff */
[----:B------:R-:W-:Y:S01]  /*3fb0*/  FMUL R15, R52, R15 ;  /* 0x0000000f340f7220 */ /* 0x000fe20000400000 */
[----:B------:R1:W-:Y:S01]  /*3fc0*/  STS.128 [R40], R24 ;  /* 0x0000001828007388 */ /* 0x0003e20000000c00 */
[----:B--2---:R-:W-:Y:S01]  /*3fd0*/  FMUL R16, R58, R87 ;  /* 0x000000573a107220 */ /* 0x004fe20000400000 */
[----:B------:R-:W2:Y:S01]  /*3fe0*/  MUFU.RCP R14, R85 ;  /* 0x00000055000e7308 */ /* 0x000ea20000001000 */
[----:B---3--:R-:W-:Y:S01]  /*3ff0*/  F2FP.BF16.F32.PACK_AB R7, R72, R73 ;  /* 0x000000494807723e */ /* 0x008fe200000010ff */
[----:B------:R3:W-:Y:S06]  /*4000*/  MEMBAR.ALL.CTA ;  /* 0x0000000000007992 */ /* 0x0007ec0000008000 */
[----:B---3--:R-:W3:Y:S01]  /*4010*/  FENCE.VIEW.ASYNC.S ;  /* 0x00000000000073c6 */ /* 0x008ee20000000000 */
[----:B------:R-:W-:Y:S01]  /*4020*/  FMUL R55, R55, R16 ;  /* 0x0000001037377220 */ /* 0x000fe20000400000 */
[----:B------:R-:W-:-:S02]  /*4030*/  F2FP.BF16.F32.PACK_AB R18, R15, R18 ;  /* 0x000000120f12723e */ /* 0x000fc400000010ff */
[----:B------:R-:W-:Y:S02]  /*4040*/  F2FP.BF16.F32.PACK_AB R16, R53, R86 ;  /* 0x000000563510723e */ /* 0x000fe400000010ff */
[----:B------:R-:W-:Y:S01]  /*4050*/  F2FP.BF16.F32.PACK_AB R15, R51, R50 ;  /* 0x00000032330f723e */ /* 0x000fe200000010ff */
[----:B-----5:R-:W-:Y:S01]  /*4060*/  FMUL R13, R35, R82 ;  /* 0x00000052230d7220 */ /* 0x020fe20000400000 */
[----:B------:R-:W-:Y:S02]  /*4070*/  F2FP.BF16.F32.PACK_AB R6, R70, R71 ;  /* 0x000000474606723e */ /* 0x000fe400000010ff */
[----:B------:R-:W-:Y:S01]  /*4080*/  F2FP.BF16.F32.PACK_AB R5, R68, R69 ;  /* 0x000000454405723e */ /* 0x000fe200000010ff */
[----:B------:R-:W-:Y:S01]  /*4090*/  FMUL R54, R54, R13 ;  /* 0x0000000d36367220 */ /* 0x000fe20000400000 */
[----:B------:R-:W-:Y:S02]  /*40a0*/  F2FP.BF16.F32.PACK_AB R13, R47, R46 ;  /* 0x0000002e2f0d723e */ /* 0x000fe400000010ff */
[----:B------:R-:W-:Y:S01]  /*40b0*/  F2FP.BF16.F32.PACK_AB R4, R37, R36 ;  /* 0x000000242504723e */ /* 0x000fe200000010ff */
[----:B--2---:R-:W-:Y:S01]  /*40c0*/  FMUL R19, R31, R14 ;  /* 0x0000000e1f137220 */ /* 0x004fe20000400000 */
[----:B------:R-:W-:-:S03]  /*40d0*/  F2FP.BF16.F32.PACK_AB R14, R49, R48 ;  /* 0x00000030310e723e */ /* 0x000fc600000010ff */
[----:B------:R-:W-:Y:S01]  /*40e0*/  FMUL R42, R42, R19 ;  /* 0x000000132a2a7220 */ /* 0x000fe20000400000 */
[----:B------:R-:W-:Y:S02]  /*40f0*/  F2FP.BF16.F32.PACK_AB R19, R54, R55 ;  /* 0x000000373613723e */ /* 0x000fe400000010ff */
[----:B----4-:R-:W-:Y:S02]  /*4100*/  F2FP.BF16.F32.PACK_AB R11, R80, R83 ;  /* 0x00000053500b723e */ /* 0x010fe400000010ff */
[----:B------:R-:W-:Y:S02]  /*4110*/  F2FP.BF16.F32.PACK_AB R17, R42, R17 ;  /* 0x000000112a11723e */ /* 0x000fe400000010ff */
[----:B------:R-:W-:Y:S02]  /*4120*/  F2FP.BF16.F32.PACK_AB R10, R78, R79 ;  /* 0x0000004f4e0a723e */ /* 0x000fe400000010ff */
[----:B------:R-:W-:Y:S02]  /*4130*/  F2FP.BF16.F32.PACK_AB R9, R76, R77 ;  /* 0x0000004d4c09723e */ /* 0x000fe400000010ff */
[----:B------:R-:W-:Y:S01]  /*4140*/  F2FP.BF16.F32.PACK_AB R8, R74, R75 ;  /* 0x0000004b4a08723e */ /* 0x000fe200000010ff */
[----:B---3--:R-:W-:Y:S06]  /*4150*/  BAR.SYNC.DEFER_BLOCKING 0x1, 0x80 ;  /* 0x0042000000007b1d */ /* 0x008fec0000010000 */
[----:B-1----:R-:W-:Y:S05]  /*4160*/  @P0 BRA `(.L_x_44) ;  /* 0x00000000000c0947 */ /* 0x002fea0003800000 */
[----:B------:R1:W-:Y:S01]  /*4170*/  UTMASTG.2D [UR8], [UR36], desc[URZ] ;  /* 0x0000ff08240073b5 */ /* 0x0003e20008009000 */
[----:B------:R0:W-:Y:S01]  /*4180*/  UTMACMDFLUSH ;  /* 0x00000000000079b7 */ /* 0x0001e20000000000 */
[----:B-1----:R-:W-:-:S04]  /*4190*/  DEPBAR.LE SB0, 0x3 ;  /* 0x000080c00000791a */ /* 0x002fc80000000000 */
.L_x_44:
[----:B------:R-:W-:Y:S06]  /*41a0*/  BAR.SYNC.DEFER_BLOCKING 0x1, 0x80 ;  /* 0x0042000000007b1d */ /* 0x000fec0000010000 */
[----:B------:R1:W-:Y:S04]  /*41b0*/  STS.128 [R34], R4 ;  /* 0x0000000422007388 */ /* 0x0003e80000000c00 */
[----:B------:R1:W-:Y:S04]  /*41c0*/  STS.128 [R33], R8 ;  /* 0x0000000821007388 */ /* 0x0003e80000000c00 */
[----:B------:R1:W-:Y:S04]  /*41d0*/  STS.128 [R32], R12 ;  /* 0x0000000c20007388 */ /* 0x0003e80000000c00 */
[----:B------:R1:W-:Y:S01]  /*41e0*/  STS.128 [R28], R16 ;  /* 0x000000101c007388 */ /* 0x0003e20000000c00 */
[----:B------:R2:W-:Y:S06]  /*41f0*/  MEMBAR.ALL.CTA ;  /* 0x0000000000007992 */ /* 0x0005ec0000008000 */
[----:B--2---:R-:W2:Y:S02]  /*4200*/  FENCE.VIEW.ASYNC.S ;  /* 0x00000000000073c6 */ /* 0x004ea40000000000 */
[----:B--2---:R-:W-:Y:S06]  /*4210*/  BAR.SYNC.DEFER_BLOCKING 0x1, 0x80 ;  /* 0x0042000000007b1d */ /* 0x004fec0000010000 */
[----:B------:R-:W-:Y:S05]  /*4220*/  @P0 BRA `(.L_x_45) ;  /* 0x00000000001c0947 */ /* 0x000fea0003800000 */
[----:B------:R-:W-:Y:S01]  /*4230*/  USHF.L.U32 UR4, UR4, 0xc, URZ ;  /* 0x0000000c04047899 */ /* 0x000fe200080006ff */
[----:B------:R-:W-:-:S03]  /*4240*/  UMOV UR6, UR10 ;  /* 0x0000000a00067c82 */ /* 0x000fc60008000000 */
[----:B------:R-:W-:-:S04]  /*4250*/  UIADD3 UR4, UPT, UPT, UR12, UR4, UR4 ;  /* 0x000000040c047290 */ /* 0x000fc8000fffe004 */
[----:B------:R-:W-:-:S09]  /*4260*/  UIADD3 UR4, UPT, UPT, UR4, 0x400, URZ ;  /* 0x0000040004047890 */ /* 0x000fd2000fffe0ff */
[----:B------:R2:W-:Y:S01]  /*4270*/  UTMASTG.2D [UR4], [UR34], desc[URZ] ;  /* 0x0000ff04220073b5 */ /* 0x0005e20008009000 */
[----:B------:R0:W-:Y:S01]  /*4280*/  UTMACMDFLUSH ;  /* 0x00000000000079b7 */ /* 0x0001e20000000000 */
[----:B--2---:R-:W-:-:S04]  /*4290*/  DEPBAR.LE SB0, 0x3 ;  /* 0x000080c00000791a */ /* 0x004fc80000000000 */
.L_x_45:
[----:B------:R-:W-:Y:S01]  /*42a0*/  BAR.SYNC.DEFER_BLOCKING 0x1, 0x80 ;  /* 0x0042000000007b1d */ /* 0x000fe20000010000 */
[----:B------:R-:W-:Y:S01]  /*42b0*/  UISETP.GE.U32.AND UP0, UPT, UR32, 0x6, UPT ;  /* 0x000000062000788c */ /* 0x000fe2000bf06070 */
[----:B------:R-:W-:Y:S01]  /*42c0*/  IADD3 R62, PT, PT, R62, 0x40, RZ ;  /* 0x000000403e3e7810 */ /* 0x000fe20007ffe0ff */
[----:B------:R-:W-:Y:S02]  /*42d0*/  UIADD3 UR4, UPT, UPT, UR32, 0x2, URZ ;  /* 0x0000000220047890 */ /* 0x000fe4000fffe0ff */
[----:B------:R-:W-:Y:S02]  /*42e0*/  UIADD3 UR33, UPT, UPT, UR33, 0x1, URZ ;  /* 0x0000000121217890 */ /* 0x000fe4000fffe0ff */
[----:B------:R-:W-:Y:S02]  /*42f0*/  UIADD3 UR5, UPT, UPT, UR5, 0x20, URZ ;  /* 0x0000002005057890 */ /* 0x000fe4000fffe0ff */
[----:B------:R-:W-:Y:S02]  /*4300*/  UIADD3 UR9, UPT, UPT, UR9, 0x40, URZ ;  /* 0x0000004009097890 */ /* 0x000fe4000fffe0ff */
[----:B------:R-:W-:Y:S01]  /*4310*/  UIADD3 UR8, UPT, UPT, UR8, 0x4000, URZ ;  /* 0x0000400008087890 */ /* 0x000fe2000fffe0ff */
[----:B------:R-:W-:Y:S01]  /*4320*/  UMOV UR32, UR4 ;  /* 0x0000000400207c82 */ /* 0x000fe20008000000 */
[----:B------:R-:W-:Y:S10]  /*4330*/  BRA.U !UP0, `(.L_x_46) ;  /* 0xffffffe508ec7547 */ /* 0x000ff4000b83ffff */
[----:B------:R-:W2:Y:S01]  /*4340*/  LDCU.64 UR4, c[0x0][0x6c0] ;  /* 0x0000d800ff0477ac */ /* 0x000ea20008000a00 */
[----:B------:R-:W-:Y:S01]  /*4350*/  LOP3.LUT R63, R63, 0x1, RZ, 0x3c, !PT ;  /* 0x000000013f3f7812 */ /* 0x000fe200078e3cff */
[----:B------:R-:W-:Y:S01]  /*4360*/  UIADD3 UR25, UPT, UPT, UR24, UR25, URZ ;  /* 0x0000001918197290 */ /* 0x000fe2000fffe0ff */
[----:B------:R-:W-:-:S03]  /*4370*/  ELECT P0, URZ, PT ;  /* 0x0000000000ff782f */ /* 0x000fc60003800000 */
[----:B------:R-:W-:Y:S02]  /*4380*/  UISETP.GE.AND UP0, UPT, UR25, 0x100, UPT ;  /* 0x000001001900788c */ /* 0x000fe4000bf06270 */
[----:B------:R-:W-:Y:S02]  /*4390*/  UIADD3 UR20, UPT, UPT, UR20, 0x1, URZ ;  /* 0x0000000114147890 */ /* 0x000fe4000fffe0ff */
[----:B--2---:R-:W-:-:S06]  /*43a0*/  UIMAD.WIDE.U32 UR8, UR25, UR5, URZ ;  /* 0x00000005190872a5 */ /* 0x004fcc000f8e00ff */
[----:B------:R-:W-:Y:S01]  /*43b0*/  @P0 IMAD.MOV.U32 R0, RZ, RZ, 0x1 ;  /* 0x00000001ff000424 */ /* 0x000fe200078e00ff */
[----:B------:R-:W2:Y:S03]  /*43c0*/  LDCU UR5, c[0x0][0x6d0] ;  /* 0x0000da00ff0577ac */ /* 0x000ea60008000800 */
[----:B------:R5:W-:Y:S01]  /*43d0*/  @P0 SYNCS.ARRIVE.TRANS64.RED.ART0 RZ, [UR17], R0 ;  /* 0x00000000ffff09a7 */ /* 0x000be20008500411 */
[----:B------:R-:W-:-:S04]  /*43e0*/  UIADD3 UR6, UPT, UPT, UR25, -UR9, URZ ;  /* 0x8000000919067290 */ /* 0x000fc8000fffe0ff */
[----:B------:R-:W-:-:S04]  /*43f0*/  USHF.R.U32.HI UR6, URZ, UR23, UR6 ;  /* 0x00000017ff067299 */ /* 0x000fc80008011606 */
[----:B------:R-:W-:-:S04]  /*4400*/  UIADD3 UR6, UPT, UPT, UR9, UR6, URZ ;  /* 0x0000000609067290 */ /* 0x000fc8000fffe0ff */
[----:B------:R-:W-:-:S04]  /*4410*/  USHF.R.U32.HI UR6, URZ, UR22, UR6 ;  /* 0x00000016ff067299 */ /* 0x000fc80008011606 */
[----:B------:R-:W-:-:S04]  /*4420*/  UIADD3 UR6, UPT, UPT, -UR6, URZ, URZ ;  /* 0x000000ff06067290 */ /* 0x000fc8000fffe1ff */
[----:B------:R-:W-:-:S04]  /*4430*/  UIMAD UR6, UR4, UR6, UR25 ;  /* 0x00000006040672a4 */ /* 0x000fc8000f8e0219 */
[----:B--2---:R-:W-:Y:S01]  /*4440*/  UIMAD.WIDE.U32 UR8, UR6, UR5, URZ ;  /* 0x00000005060872a5 */ /* 0x004fe2000f8e00ff */
[----:B------:R-:W2:Y:S03]  /*4450*/  LDCU.64 UR4, c[0x0][0x6d8] ;  /* 0x0000db00ff0477ac */ /* 0x000ea60008000a00 */
[----:B------:R-:W-:-:S04]  /*4460*/  UIADD3 UR8, UPT, UPT, UR6, -UR9, URZ ;  /* 0x8000000906087290 */ /* 0x000fc8000fffe0ff */
[----:B------:R-:W-:-:S04]  /*4470*/  USHF.R.U32.HI UR8, URZ, UR21, UR8 ;  /* 0x00000015ff087299 */ /* 0x000fc80008011608 */
[----:B------:R-:W-:-:S04]  /*4480*/  UIADD3 UR9, UPT, UPT, UR9, UR8, URZ ;  /* 0x0000000809097290 */ /* 0x000fc8000fffe0ff */
[----:B------:R-:W-:-:S04]  /*4490*/  USHF.R.U32.HI UR9, URZ, UR15, UR9 ;  /* 0x0000000fff097299 */ /* 0x000fc80008011609 */
[----:B--2---:R-:W-:Y:S01]  /*44a0*/  UIMAD.WIDE.U32 UR32, UR9, UR5, URZ ;  /* 0x00000005092072a5 */ /* 0x004fe2000f8e00ff */
[----:B------:R-:W2:Y:S06]  /*44b0*/  LDCU UR5, c[0x0][0x6cc] ;  /* 0x0000d980ff0577ac */ /* 0x000eac0008000800 */
[----:B------:R-:W-:Y:S02]  /*44c0*/  UMOV UR31, UR33 ;  /* 0x00000021001f7c82 */ /* 0x000fe40008000000 */
[----:B------:R-:W-:-:S04]  /*44d0*/  UIADD3 UR8, UPT, UPT, UR9, -UR31, URZ ;  /* 0x8000001f09087290 */ /* 0x000fc8000fffe0ff */
[----:B------:R-:W-:-:S04]  /*44e0*/  USHF.R.U32.HI UR8, URZ, UR14, UR8 ;  /* 0x0000000eff087299 */ /* 0x000fc80008011608 */
[----:B------:R-:W-:-:S04]  /*44f0*/  UIADD3 UR8, UPT, UPT, UR31, UR8, URZ ;  /* 0x000000081f087290 */ /* 0x000fc8000fffe0ff */
[----:B------:R-:W-:Y:S02]  /*4500*/  USHF.R.U32.HI UR10, URZ, UR13, UR8 ;  /* 0x0000000dff0a7299 */ /* 0x000fe40008011608 */
[----:B------:R-:W-:Y:S02]  /*4510*/  UIADD3 UR8, UPT, UPT, -UR9, URZ, URZ ;  /* 0x000000ff09087290 */ /* 0x000fe4000fffe1ff */
[----:B------:R-:W-:Y:S02]  /*4520*/  UIADD3 UR10, UPT, UPT, -UR10, URZ, URZ ;  /* 0x000000ff0a0a7290 */ /* 0x000fe4000fffe1ff */
[----:B--2---:R-:W-:Y:S02]  /*4530*/  UIMAD UR6, UR5, UR8, UR6 ;  /* 0x00000008050672a4 */ /* 0x004fe4000f8e0206 */
[----:B------:R-:W-:Y:S01]  /*4540*/  UIMAD UR4, UR4, UR10, UR9 ;  /* 0x0000000a040472a4 */ /* 0x000fe2000f8e0209 */
[----:B-----5:R-:W-:Y:S11]  /*4550*/  BRA.U !UP0, `(.L_x_47) ;  /* 0xffffffe108b87547 */ /* 0x020ff6000b83ffff */
.L_x_42:
[----:B------:R-:W-:-:S13]  /*4560*/  ISETP.NE.AND P0, PT, R65, RZ, PT ;  /* 0x000000ff4100720c */ /* 0x000fda0003f05270 */
[----:B------:R-:W-:Y:S05]  /*4570*/  @P0 BRA `(.L_x_48) ;  /* 0x0000000000180947 */ /* 0x000fea0003800000 */
[----:B------:R-:W-:Y:S01]  /*4580*/  ELECT P1, URZ, PT ;  /* 0x0000000000ff782f */ /* 0x000fe20003820000 */
[----:B----4-:R-:W-:Y:S01]  /*4590*/  HFMA2 R0, -RZ, RZ, 0, 5.9604644775390625e-08 ;  /* 0x00000001ff007431 */ /* 0x010fe200000001ff */
[----:B------:R-:W-:Y:S01]  /*45a0*/  UMOV UR4, 0x40 ;  /* 0x0000004000047882 */ /* 0x000fe20000000000 */
[----:B------:R-:W-:Y:S01]  /*45b0*/  UVIRTCOUNT.DEALLOC.SMPOOL 0x80 ;  /* 0x000000800000784c */ /* 0x000fe20000000000 */
[----:B------:R-:W-:-:S09]  /*45c0*/  ULEA UR4, UR16, UR4, 0x18 ;  /* 0x0000000410047291 */ /* 0x000fd2000f8ec0ff */
[----:B------:R5:W-:Y:S03]  /*45d0*/  @P1 STS.U8 [UR4], R0 ;  /* 0x00000000ff001988 */ /* 0x000be60008000004 */
.L_x_48:
[----:B------:R-:W-:Y:S06]  /*45e0*/  BAR.SYNC.DEFER_BLOCKING 0x1, 0x80 ;  /* 0x0042000000007b1d */ /* 0x000fec0000010000 */
[----:B------:R-:W-:Y:S05]  /*45f0*/  @P0 BRA `(.L_x_49) ;  /* 0x0000000000b40947 */ /* 0x000fea0003800000 */
[----:B------:R-:W-:Y:S01]  /*4600*/  ULOP3.LUT UR4, UR16, 0x1, URZ, 0x3c, !UPT ;  /* 0x0000000110047892 */ /* 0x000fe2000f8e3cff */
[----:B----45:R-:W-:Y:S01]  /*4610*/  MOV R0, 0x1 ;  /* 0x0000000100007802 */ /* 0x030fe20000000f00 */
[----:B------:R-:W-:-:S04]  /*4620*/  UIADD3 UR5, UPT, UPT, UR12, 0x40, URZ ;  /* 0x000000400c057890 */ /* 0x000fc8000fffe0ff */
[----:B------:R-:W-:-:S09]  /*4630*/  UPRMT UR4, UR4, 0x654, UR5 ;  /* 0x0000065404047896 */ /* 0x000fd20008000005 */
[----:B------:R4:W-:Y:S01]  /*4640*/  SYNCS.ARRIVE.TRANS64.RED.ART0 RZ, [UR4], R0 ;  /* 0x00000000ffff79a7 */ /* 0x0009e20008500404 */
[----:B------:R-:W5:Y:S02]  /*4650*/  SYNCS.PHASECHK.TRANS64.TRYWAIT P0, [UR12+0x40], RZ ;  /* 0x000040ffff0075a7 */ /* 0x000f64000800110c */
[----:B----45:R-:W-:Y:S05]  /*4660*/  @!P0 BRA `(.L_x_50) ;  /* 0x0000000400a88947 */ /* 0x030fea0003800000 */
.L_x_64:
[----:B------:R-:W-:Y:S01]  /*4670*/  NOP ;  /* 0x0000000000007918 */ /* 0x000fe20000000000 */
[----:B------:R-:W-:Y:S01]  /*4680*/  UMOV UR4, 0x50 ;  /* 0x0000005000047882 */ /* 0x000fe20000000000 */
[----:B-1-3--:R-:W-:Y:S01]  /*4690*/  LOP3.LUT R4, R64, 0xffff, RZ, 0xc0, !PT ;  /* 0x0000ffff40047812 */ /* 0x00afe200078ec0ff */
[----:B------:R-:W-:Y:S01]  /*46a0*/  ULEA UR16, UR16, UR4, 0x18 ;  /* 0x0000000410107291 */ /* 0x000fe2000f8ec0ff */
[----:B------:R-:W-:Y:S02]  /*46b0*/  IMAD.MOV.U32 R3, RZ, RZ, 0xffff ;  /* 0x0000ffffff037424 */ /* 0x000fe400078e00ff */
[----:B------:R-:W-:-:S04]  /*46c0*/  SHF.R.U32.HI R4, RZ, 0x5, R4 ;  /* 0x00000005ff047819 */ /* 0x000fc80000011604 */
[----:B------:R-:W-:Y:S01]  /*46d0*/  SHF.L.U32 R3, R3, R4, RZ ;  /* 0x0000000403037219 */ /* 0x000fe200000006ff */
[----:B------:R-:W-:Y:S01]  /*46e0*/  VIADD R5, R4, 0x10 ;  /* 0x0000001004057836 */ /* 0x000fe20000000000 */
[----:B----4-:R-:W1:Y:S04]  /*46f0*/  LDS R2, [UR16] ;  /* 0x00000010ff027984 */ /* 0x010e680008000800 */
[----:B------:R-:W-:-:S04]  /*4700*/  SHF.L.U32 R0, R0, R5, RZ ;  /* 0x0000000500007219 */ /* 0x000fc800000006ff */
[----:B------:R-:W-:-:S04]  /*4710*/  LOP3.LUT R5, R0, R3, RZ, 0xfc, !PT ;  /* 0x0000000300057212 */ /* 0x000fc800078efcff */
[C---:B------:R-:W-:Y:S02]  /*4720*/  LOP3.LUT R3, R5.reuse, 0xffff, RZ, 0xc0, !PT ;  /* 0x0000ffff05037812 */ /* 0x040fe400078ec0ff */
[----:B-1----:R-:W-:-:S04]  /*4730*/  LOP3.LUT R0, R5, 0xffff, R2, 0x80, !PT ;  /* 0x0000ffff05007812 */ /* 0x002fc800078e8002 */
[----:B------:R-:W-:-:S13]  /*4740*/  ISETP.NE.AND P0, PT, R0, R3, PT ;  /* 0x000000030000720c */ /* 0x000fda0003f05270 */
[----:B------:R-:W-:Y:S05]  /*4750*/  @P0 BRA `(.L_x_51) ;  /* 0x0000000000500947 */ /* 0x000fea0003800000 */
[----:B------:R-:W-:Y:S02]  /*4760*/  SHF.R.U32.HI R0, RZ, 0x10, R2 ;  /* 0x00000010ff007819 */ /* 0x000fe40000011602 */
[----:B------:R-:W-:-:S04]  /*4770*/  SHF.R.U32.HI R3, RZ, 0x10, R5 ;  /* 0x00000010ff037819 */ /* 0x000fc80000011605 */
[----:B------:R-:W-:-:S04]  /*4780*/  LOP3.LUT R0, R0, R3, RZ, 0xc0, !PT ;  /* 0x0000000300007212 */ /* 0x000fc800078ec0ff */
[----:B------:R-:W-:-:S13]  /*4790*/  ISETP.NE.AND P0, PT, R0, R3, PT ;  /* 0x000000030000720c */ /* 0x000fda0003f05270 */
[----:B------:R-:W-:Y:S05]  /*47a0*/  @P0 BRA `(.L_x_52) ;  /* 0x0000000000300947 */ /* 0x000fea0003800000 */
[----:B------:R-:W-:Y:S01]  /*47b0*/  R2UR UR6, R5 ;  /* 0x00000000050672ca */ /* 0x000fe200000e0000 */
[----:B------:R-:W1:Y:S01]  /*47c0*/  S2R R2, SR_LANEID ;  /* 0x0000000000027919 */ /* 0x000e620000000000 */
[----:B------:R-:W-:Y:S02]  /*47d0*/  VOTEU.ANY UR5, UPT, PT ;  /* 0x0000000000057886 */ /* 0x000fe400038e0100 */
[----:B------:R-:W-:-:S09]  /*47e0*/  UFLO.U32 UR5, UR5 ;  /* 0x00000005000572bd */ /* 0x000fd200080e0000 */
[----:B------:R-:W-:-:S06]  /*47f0*/  ULOP3.LUT UR6, URZ, UR6, URZ, 0x33, !UPT ;  /* 0x00000006ff067292 */ /* 0x000fcc000f8e33ff */
[----:B------:R-:W-:-:S04]  /*4800*/  IMAD.U32 R0, RZ, RZ, UR6 ;  /* 0x00000006ff007e24 */ /* 0x000fc8000f8e00ff */
[----:B------:R-:W3:Y:S02]  /*4810*/  REDUX UR4, R0 ;  /* 0x00000000000473c4 */ /* 0x000ee40000000000 */
[----:B------:R4:W-:Y:S01]  /*4820*/  UTCATOMSWS.AND URZ, UR6 ;  /* 0x0000000600ff79e3 */ /* 0x0009e20008000000 */
[----:B-1----:R-:W-:Y:S01]  /*4830*/  ISETP.EQ.U32.AND P0, PT, R2, UR5, PT ;  /* 0x0000000502007c0c */ /* 0x002fe2000bf02070 */
[----:B---3--:R-:W-:-:S12]  /*4840*/  IMAD.U32 R2, RZ, RZ, UR4 ;  /* 0x00000004ff027e24 */ /* 0x008fd8000f8e00ff */
[----:B------:R4:W-:Y:S01]  /*4850*/  @P0 ATOMS.AND RZ, [UR16], R2 ;  /* 0x00000002ffff098c */ /* 0x0009e2000a800010 */
[----:B------:R-:W-:Y:S05]  /*4860*/  BRA `(.L_x_53) ;  /* 0x0000000000147947 */ /* 0x000fea0003800000 */
.L_x_52:
[----:B------:R-:W-:Y:S02]  /*4870*/  MOV R2, 0x4890 ;  /* 0x0000489000027802 */ /* 0x000fe40000000f00 */
[----:B--2---:R-:W-:Y:S05]  /*4880*/  CALL.REL.NOINC `($__internal_0_$__cuda_sm10x_tcgen05_guardrail_trap_col_being_dealloced_not_returned_by_alloc) ;  /* 0x0000000400387944 */ /* 0x004fea0003c00000 */
[----:B------:R-:W-:Y:S05]  /*4890*/  BRA `(.L_x_53) ;  /* 0x0000000000087947 */ /* 0x000fea0003800000 */
.L_x_51:
[----:B------:R-:W-:Y:S02]  /*48a0*/  MOV R2, 0x48c0 ;  /* 0x000048c000027802 */ /* 0x000fe40000000f00 */
[----:B--2---:R-:W-:Y:S05]  /*48b0*/  CALL.REL.NOINC `($__internal_2_$__cuda_sm10x_tcgen05_guardrail_trap_unallocated_columns_being_dealloced) ;  /* 0x0000000400447944 */ /* 0x004fea0003c00000 */
.L_x_53:
[----:B------:R-:W-:Y:S01]  /*48c0*/  NOP ;  /* 0x0000000000007918 */ /* 0x000fe20000000000 */
.L_x_49:
[----:B------:R-:W-:Y:S01]  /*48d0*/  ISETP.NE.AND P0, PT, R65, RZ, PT ;  /* 0x000000ff4100720c */ /* 0x000fe20003f05270 */
[----:B------:R-:W-:-:S04]  /*48e0*/  DEPBAR.LE SB0, 0x0 ;  /* 0x000080000000791a */ /* 0x000fc80000000000 */
[----:B------:R-:W-:-:S08]  /*48f0*/  DEPBAR.LE SB0, 0x0 ;  /* 0x000080000000791a */ /* 0x000fd00000000000 */
        /* <DEDUP_REMOVED lines=12> */
.L_x_29:
[----:B------:R-:W-:Y:S01]  /*49c0*/  NOP ;  /* 0x0000000000007918 */ /* 0x000fe20000000000 */
[----:B-1234-:R-:W-:Y:S05]  /*49d0*/  EXIT ;  /* 0x000000000000794d */ /* 0x01efea0003800000 */
.L_x_10:
[----:B------:R-:W-:Y:S02]  /*49e0*/  MOV R2, UR4 ;  /* 0x0000000400027c02 */ /* 0x000fe40008000f00 */
[----:B------:R-:W-:Y:S02]  /*49f0*/  MOV R3, UR4 ;  /* 0x0000000400037c02 */ /* 0x000fe40008000f00 */
[----:B------:R-:W-:-:S07]  /*4a00*/  MOV R0, UR25 ;  /* 0x0000001900007c02 */ /* 0x000fce0008000f00 */
.L_x_54:
[----:B-1----:R1:W2:Y:S02]  /*4a10*/  SYNCS.PHASECHK.TRANS64.TRYWAIT P0, [R0+URZ+0x18], R3 ;  /* 0x00001803000075a7 */ /* 0x0022a400080011ff */
[----:B--2---:R-:W-:Y:S05]  /*4a20*/  @!P0 NANOSLEEP.SYNCS 0x989680 ;  /* 0x009896800000895d */ /* 0x004fea0003900000 */
[----:B------:R-:W2:Y:S02]  /*4a30*/  @!P0 SYNCS.PHASECHK.TRANS64 P0, [R0+URZ+0x18], R3 ;  /* 0x00001803000085a7 */ /* 0x000ea400080010ff */
[----:B--2---:R-:W-:Y:S05]  /*4a40*/  @!P0 BRA `(.L_x_54) ;  /* 0xfffffffc00f08947 */ /* 0x004fea000383ffff */
[----:B------:R-:W-:Y:S05]  /*4a50*/  BRA `(.L_x_9) ;  /* 0xffffffc000287947 */ /* 0x000fea000383ffff */
.L_x_14:
[----:B------:R-:W-:Y:S02]  /*4a60*/  MOV R2, UR6 ;  /* 0x0000000600027c02 */ /* 0x000fe40008000f00 */
[----:B------:R-:W-:Y:S02]  /*4a70*/  MOV R3, UR6 ;  /* 0x0000000600037c02 */ /* 0x000fe40008000f00 */
[----:B------:R-:W-:-:S07]  /*4a80*/  MOV R0, UR4 ;  /* 0x0000000400007c02 */ /* 0x000fce0008000f00 */
.L_x_55:
[----:B-----5:R5:W4:Y:S02]  /*4a90*/  SYNCS.PHASECHK.TRANS64.TRYWAIT P0, [R0+URZ+0x18], R3 ;  /* 0x00001803000075a7 */ /* 0x020b2400080011ff */
[----:B----4-:R-:W-:Y:S05]  /*4aa0*/  @!P0 NANOSLEEP.SYNCS 0x989680 ;  /* 0x009896800000895d */ /* 0x010fea0003900000 */
[----:B------:R-:W4:Y:S02]  /*4ab0*/  @!P0 SYNCS.PHASECHK.TRANS64 P0, [R0+URZ+0x18], R3 ;  /* 0x00001803000085a7 */ /* 0x000f2400080010ff */
[----:B----4-:R-:W-:Y:S05]  /*4ac0*/  @!P0 BRA `(.L_x_55) ;  /* 0xfffffffc00f08947 */ /* 0x010fea000383ffff */
[----:B------:R-:W-:Y:S05]  /*4ad0*/  BRA `(.L_x_56) ;  /* 0xffffffc400607947 */ /* 0x000fea000383ffff */
.L_x_18:
[----:B------:R-:W-:Y:S02]  /*4ae0*/  MOV R0, UR12 ;  /* 0x0000000c00007c02 */ /* 0x000fe40008000f00 */
[-C--:B------:R-:W-:Y:S02]  /*4af0*/  MOV R4, R2.reuse ;  /* 0x0000000200047202 */ /* 0x080fe40000000f00 */
[----:B------:R-:W-:-:S07]  /*4b00*/  MOV R5, R2 ;  /* 0x0000000200057202 */ /* 0x000fce0000000f00 */
.L_x_57:
[----:B---3--:R3:W4:Y:S02]  /*4b10*/  SYNCS.PHASECHK.TRANS64.TRYWAIT P0, [R0+URZ+0x38], R5 ;  /* 0x00003805000075a7 */ /* 0x00872400080011ff */
[----:B----4-:R-:W-:Y:S05]  /*4b20*/  @!P0 NANOSLEEP.SYNCS 0x989680 ;  /* 0x009896800000895d */ /* 0x010fea0003900000 */
[----:B------:R-:W4:Y:S02]  /*4b30*/  @!P0 SYNCS.PHASECHK.TRANS64 P0, [R0+URZ+0x38], R5 ;  /* 0x00003805000085a7 */ /* 0x000f2400080010ff */
[----:B----4-:R-:W-:Y:S05]  /*4b40*/  @!P0 BRA `(.L_x_57) ;  /* 0xfffffffc00f08947 */ /* 0x010fea000383ffff */
[----:B------:R-:W-:Y:S05]  /*4b50*/  BRA `(.L_x_17) ;  /* 0xffffffc800c47947 */ /* 0x000fea000383ffff */
.L_x_21:
[----:B------:R-:W-:Y:S02]  /*4b60*/  MOV R4, UR25 ;  /* 0x0000001900047c02 */ /* 0x000fe40008000f00 */
[----:B------:R-:W-:Y:S02]  /*4b70*/  MOV R5, UR25 ;  /* 0x0000001900057c02 */ /* 0x000fe40008000f00 */
[----:B------:R-:W-:Y:S07]  /*4b80*/  MOV R0, UR17 ;  /* 0x0000001100007c02 */ /* 0x000fee0008000f00 */
.L_x_58:
[----:B---3--:R3:W4:Y:S02]  /*4b90*/  SYNCS.PHASECHK.TRANS64.TRYWAIT P0, [R0+URZ], R5 ;  /* 0x00000005000075a7 */ /* 0x00872400080011ff */
[----:B----4-:R-:W-:Y:S05]  /*4ba0*/  @!P0 NANOSLEEP.SYNCS 0x989680 ;  /* 0x009896800000895d */ /* 0x010fea0003900000 */
[----:B------:R-:W4:Y:S02]  /*4bb0*/  @!P0 SYNCS.PHASECHK.TRANS64 P0, [R0+URZ], R5 ;  /* 0x00000005000085a7 */ /* 0x000f2400080010ff */
[----:B----4-:R-:W-:Y:S05]  /*4bc0*/  @!P0 BRA `(.L_x_58) ;  /* 0xfffffffc00f08947 */ /* 0x010fea000383ffff */
[----:B------:R-:W-:Y:S05]  /*4bd0*/  BRA `(.L_x_20) ;  /* 0xffffffcc00207947 */ /* 0x000fea000383ffff */
.L_x_38:
[----:B------:R-:W-:-:S07]  /*4be0*/  MOV R15, R14 ;  /* 0x0000000e000f7202 */ /* 0x000fce0000000f00 */
.L_x_59:
[----:B----4-:R4:W5:Y:S02]  /*4bf0*/  SYNCS.PHASECHK.TRANS64.TRYWAIT P0, [R3+URZ], R15 ;  /* 0x0000000f030075a7 */ /* 0x01096400080011ff */
[----:B-----5:R-:W-:Y:S05]  /*4c00*/  @!P0 NANOSLEEP.SYNCS 0x989680 ;  /* 0x009896800000895d */ /* 0x020fea0003900000 */
[----:B------:R-:W5:Y:S02]  /*4c10*/  @!P0 SYNCS.PHASECHK.TRANS64 P0, [R3+URZ], R15 ;  /* 0x0000000f030085a7 */ /* 0x000f6400080010ff */
[----:B-----5:R-:W-:Y:S05]  /*4c20*/  @!P0 BRA `(.L_x_59) ;  /* 0xfffffffc00f08947 */ /* 0x020fea000383ffff */
[----:B------:R-:W-:Y:S05]  /*4c30*/  BRA `(.L_x_37) ;  /* 0xffffffd4003c7947 */ /* 0x000fea000383ffff */
.L_x_41:
[----:B------:R-:W-:-:S07]  /*4c40*/  MOV R9, R8 ;  /* 0x0000000800097202 */ /* 0x000fce0000000f00 */
.L_x_60:
[----:B----4-:R4:W5:Y:S02]  /*4c50*/  SYNCS.PHASECHK.TRANS64.TRYWAIT P0, [R3+URZ], R9 ;  /* 0x00000009030075a7 */ /* 0x01096400080011ff */
[----:B-----5:R-:W-:Y:S05]  /*4c60*/  @!P0 NANOSLEEP.SYNCS 0x989680 ;  /* 0x009896800000895d */ /* 0x020fea0003900000 */
[----:B------:R-:W5:Y:S02]  /*4c70*/  @!P0 SYNCS.PHASECHK.TRANS64 P0, [R3+URZ], R9 ;  /* 0x00000009030085a7 */ /* 0x000f6400080010ff */
[----:B-----5:R-:W-:Y:S05]  /*4c80*/  @!P0 BRA `(.L_x_60) ;  /* 0xfffffffc00f08947 */ /* 0x020fea000383ffff */
[----:B------:R-:W-:Y:S05]  /*4c90*/  BRA `(.L_x_40) ;  /* 0xffffffd400a47947 */ /* 0x000fea000383ffff */
.L_x_43:
[----:B------:R-:W-:Y:S02]  /*4ca0*/  MOV R0, UR7 ;  /* 0x0000000700007c02 */ /* 0x000fe40008000f00 */
[----:B------:R-:W-:-:S07]  /*4cb0*/  MOV R3, R2 ;  /* 0x0000000200037202 */ /* 0x000fce0000000f00 */
.L_x_61:
[----:B-1----:R1:W2:Y:S02]  /*4cc0*/  SYNCS.PHASECHK.TRANS64.TRYWAIT P0, [R0+URZ+0x30], R3 ;  /* 0x00003003000075a7 */ /* 0x0022a400080011ff */
[----:B--2---:R-:W-:Y:S05]  /*4cd0*/  @!P0 NANOSLEEP.SYNCS 0x989680 ;  /* 0x009896800000895d */ /* 0x004fea0003900000 */
[----:B------:R-:W2:Y:S02]  /*4ce0*/  @!P0 SYNCS.PHASECHK.TRANS64 P0, [R0+URZ+0x30], R3 ;  /* 0x00003003000085a7 */ /* 0x000ea400080010ff */
[----:B--2---:R-:W-:Y:S05]  /*4cf0*/  @!P0 BRA `(.L_x_61) ;  /* 0xfffffffc00f08947 */ /* 0x004fea000383ffff */
[----:B------:R-:W-:Y:S05]  /*4d00*/  BRA `(.L_x_62) ;  /* 0xffffffdc00047947 */ /* 0x000fea000383ffff */
.L_x_50:
[----:B------:R-:W-:-:S07]  /*4d10*/  MOV R2, UR12 ;  /* 0x0000000c00027c02 */ /* 0x000fce0008000f00 */
.L_x_63:
[----:B----4-:R4:W5:Y:S02]  /*4d20*/  SYNCS.PHASECHK.TRANS64.TRYWAIT P0, [R2+URZ+0x40], RZ ;  /* 0x000040ff020075a7 */ /* 0x01096400080011ff */
[----:B-----5:R-:W-:Y:S05]  /*4d30*/  @!P0 NANOSLEEP.SYNCS 0x989680 ;  /* 0x009896800000895d */ /* 0x020fea0003900000 */
[----:B------:R-:W5:Y:S02]  /*4d40*/  @!P0 SYNCS.PHASECHK.TRANS64 P0, [R2+URZ+0x40], RZ ;  /* 0x000040ff020085a7 */ /* 0x000f6400080010ff */
[----:B-----5:R-:W-:Y:S05]  /*4d50*/  @!P0 BRA `(.L_x_63) ;  /* 0xfffffffc00f08947 */ /* 0x020fea000383ffff */
[----:B------:R-:W-:Y:S05]  /*4d60*/  BRA `(.L_x_64) ;  /* 0xfffffff800407947 */ /* 0x000fea000383ffff */
        .weak           $__internal_0_$__cuda_sm10x_tcgen05_guardrail_trap_col_being_dealloced_not_returned_by_alloc
        .type           $__internal_0_$__cuda_sm10x_tcgen05_guardrail_trap_col_being_dealloced_not_returned_by_alloc,@function
        .size           $__internal_0_$__cuda_sm10x_tcgen05_guardrail_trap_col_being_dealloced_not_returned_by_alloc,($__internal_1_$__cuda_sm10x_tcgen05_guardrail_trap_phase_invalid_during_alloc - $__internal_0_$__cuda_sm10x_tcgen05_guardrail_trap_col_being_dealloced_not_returned_by_alloc)
$__internal_0_$__cuda_sm10x_tcgen05_guardrail_trap_col_being_dealloced_not_returned_by_alloc:
[----:B------:R-:W-:Y:S05]  /*4d70*/  BPT.TRAP 0x1 ;  /* 0x000000040000795c */ /* 0x000fea0000300000 */
[----:B------:R-:W-:-:S04]  /*4d80*/  HFMA2 R3, -RZ, RZ, 0, 0 ;  /* 0x00000000ff037431 */ /* 0x000fc800000001ff */
[----:B------:R-:W-:Y:S05]  /*4d90*/  RET.REL.NODEC R2 `(kernel_cutlass_kernel_cudnngemm_swigludense_blockscaled_gemm_persistent_swiglu_interleaved_quantSm100BlockScaledPersistentDenseGemmKernel_object_at__TiledMMA_ThrLayoutVMNK21111000_Permuta_0) ;  /* 0xffffffb002987950 */ /* 0x000fea0003c3ffff */
        .weak           $__internal_1_$__cuda_sm10x_tcgen05_guardrail_trap_phase_invalid_during_alloc
        .type           $__internal_1_$__cuda_sm10x_tcgen05_guardrail_trap_phase_invalid_during_alloc,@function
        .size           $__internal_1_$__cuda_sm10x_tcgen05_guardrail_trap_phase_invalid_during_alloc,($__internal_2_$__cuda_sm10x_tcgen05_guardrail_trap_unallocated_columns_being_dealloced - $__internal_1_$__cuda_sm10x_tcgen05_guardrail_trap_phase_invalid_during_alloc)
$__internal_1_$__cuda_sm10x_tcgen05_guardrail_trap_phase_invalid_during_alloc:
[----:B------:R-:W-:Y:S05]  /*4da0*/  BPT.TRAP 0x1 ;  /* 0x000000040000795c */ /* 0x000fea0000300000 */
[----:B------:R-:W-:-:S04]  /*4db0*/  MOV R3, 0x0 ;  /* 0x0000000000037802 */ /* 0x000fc80000000f00 */
[----:B------:R-:W-:Y:S05]  /*4dc0*/  RET.REL.NODEC R2 `(kernel_cutlass_kernel_cudnngemm_swigludense_blockscaled_gemm_persistent_swiglu_interleaved_quantSm100BlockScaledPersistentDenseGemmKernel_object_at__TiledMMA_ThrLayoutVMNK21111000_Permuta_0) ;  /* 0xffffffb0028c7950 */ /* 0x000fea0003c3ffff */
        .weak           $__internal_2_$__cuda_sm10x_tcgen05_guardrail_trap_unallocated_columns_being_dealloced
        .type           $__internal_2_$__cuda_sm10x_tcgen05_guardrail_trap_unallocated_columns_being_dealloced,@function
        .size           $__internal_2_$__cuda_sm10x_tcgen05_guardrail_trap_unallocated_columns_being_dealloced,(.L_x_68 - $__internal_2_$__cuda_sm10x_tcgen05_guardrail_trap_unallocated_columns_being_dealloced)
$__internal_2_$__cuda_sm10x_tcgen05_guardrail_trap_unallocated_columns_being_dealloced:
[----:B------:R-:W-:Y:S05]  /*4dd0*/  BPT.TRAP 0x1 ;  /* 0x000000040000795c */ /* 0x000fea0000300000 */
[----:B------:R-:W-:-:S04]  /*4de0*/  HFMA2 R3, -RZ, RZ, 0, 0 ;  /* 0x00000000ff037431 */ /* 0x000fc800000001ff */
[----:B------:R-:W-:Y:S05]  /*4df0*/  RET.REL.NODEC R2 `(kernel_cutlass_kernel_cudnngemm_swigludense_blockscaled_gemm_persistent_swiglu_interleaved_quantSm100BlockScaledPersistentDenseGemmKernel_object_at__TiledMMA_ThrLayoutVMNK21111000_Permuta_0) ;  /* 0xffffffb002807950 */ /* 0x000fea0003c3ffff */
.L_x_65:
[----:B------:R-:W-:-:S00]  /*4e00*/  BRA `(.L_x_65) ;  /* 0xfffffffc00fc7947 */ /* 0x000fc0000383ffff */
[----:B------:R-:W-:-:S00]  /*4e10*/  NOP ;  /* 0x0000000000007918 */ /* 0x000fc00000000000 */
        /* <DEDUP_REMOVED lines=14> */
.L_x_68:


//--------------------- .nv.shared.kernel_cutlass_kernel_cudnngemm_swigludense_blockscaled_gemm_persistent_swiglu_interleaved_quantSm100BlockScaledPersistentDenseGemmKernel_object_at__TiledMMA_ThrLayoutVMNK21111000_Permuta_0 --------------------------
	.section	.nv.shared.kernel_cutlass_kernel_cudnngemm_swigludense_blockscaled_gemm_persistent_swiglu_interleaved_quantSm100BlockScaledPersistentDenseGemmKernel_object_at__TiledMMA_ThrLayoutVMNK21111000_Permuta_0,"aw",@nobits
	.sectionflags	@""
	.align	1024
	.zero		1024


//--------------------- .nv.shared.reserved.0     --------------------------
	.section	.nv.shared.reserved.0,"aw",@nobits
	.align	8
	.weak		__nv_reservedSMEM_offset_0_alias
	.size		__nv_reservedSMEM_offset_0_alias, 0, 64
	.other		__nv_reservedSMEM_offset_0_alias,@"STO_CUDA_RESERVED_SHARED STV_DEFAULT"
__nv_reservedSMEM_offset_0_alias:
	.zero		0
.nv.shared.reserved.0:
	.zero		64
	.weak		__nv_reservedSMEM_allocation_phase
	.type		__nv_reservedSMEM_allocation_phase,@object
	.size		__nv_reservedSMEM_allocation_phase,(.L_0 - __nv_reservedSMEM_allocation_phase)
__nv_reservedSMEM_allocation_phase:
	.zero		1
.L_0:
	.zero		7
	.weak		__nv_reservedSMEM_devtool_atexit_pc
	.type		__nv_reservedSMEM_devtool_atexit_pc,@object
	.size		__nv_reservedSMEM_devtool_atexit_pc,(__nv_reservedSMEM_allocation_mask - __nv_reservedSMEM_devtool_atexit_pc)
__nv_reservedSMEM_devtool_atexit_pc:
	.zero		8
	.weak		__nv_reservedSMEM_allocation_mask
	.type		__nv_reservedSMEM_allocation_mask,@object
	.size		__nv_reservedSMEM_allocation_mask,(.L_2 - __nv_reservedSMEM_allocation_mask)
__nv_reservedSMEM_allocation_mask:
	.zero		4
.L_2:
	.zero		4
	.weak		__nv_reservedSMEM_tmem_allocation_pipeline_mbarrier
	.type		__nv_reservedSMEM_tmem_allocation_pipeline_mbarrier,@object
	.size		__nv_reservedSMEM_tmem_allocation_pipeline_mbarrier,(__nv_reservedSMEM_tmem_allocation_pipeline_mbarrier_parity - __nv_reservedSMEM_tmem_allocation_pipeline_mbarrier)
__nv_reservedSMEM_tmem_allocation_pipeline_mbarrier:
	.zero		8
	.weak		__nv_reservedSMEM_tmem_allocation_pipeline_mbarrier_parity
	.type		__nv_reservedSMEM_tmem_allocation_pipeline_mbarrier_parity,@object
	.size		__nv_reservedSMEM_tmem_allocation_pipeline_mbarrier_parity,(.L_4 - __nv_reservedSMEM_tmem_allocation_pipeline_mbarrier_parity)
__nv_reservedSMEM_tmem_allocation_pipeline_mbarrier_parity:
	.zero		4
.L_4:


//--------------------- .nv.constant0.kernel_cutlass_kernel_cudnngemm_swigludense_blockscaled_gemm_persistent_swiglu_interleaved_quantSm100BlockScaledPersistentDenseGemmKernel_object_at__TiledMMA_ThrLayoutVMNK21111000_Permuta_0 --------------------------
	.section	.nv.constant0.kernel_cutlass_kernel_cudnngemm_swigludense_blockscaled_gemm_persistent_swiglu_interleaved_quantSm100BlockScaledPersistentDenseGemmKernel_object_at__TiledMMA_ThrLayoutVMNK21111000_Permuta_0,"a",@progbits
	.sectionflags	@""
	.align	4
.nv.constant0.kernel_cutlass_kernel_cudnngemm_swigludense_blockscaled_gemm_persistent_swiglu_interleaved_quantSm100BlockScaledPersistentDenseGemmKernel_object_at__TiledMMA_ThrLayoutVMNK21111000_Permuta_0:
	.zero		1768


//--------------------- SYMBOLS --------------------------

	.type		.nv.reservedSmem.offset0,@object
	.size		.nv.reservedSmem.offset0,0x4
	.type		.nv.reservedSmem.cap,@object
	.size		.nv.reservedSmem.cap,0x4
